	.target	sm_90a

	.elftype	@"ET_EXEC"


//--------------------- .note.nv.tkinfo           --------------------------
	.section	.note.nv.tkinfo,"",@"SHT_NOTE"
	.sectionflags	@"SHF_NOTE_NV_TKINFO"
	.tkinfo
        /*0018*/ 	.word	0x00000002
        /*0030*/ 	.string	""
        /*0030*/ 	.string	"ptxas"
        /*0030*/ 	.string	"Cuda compilation tools, release 13.0, V13.0.88"
        /*0030*/ 	.string	"Build cuda_13.0.r13.0/compiler.36424714_0"
        /*0030*/ 	.string	"-arch sm_90a -m 64 "



//--------------------- .note.nv.cuinfo           --------------------------
	.section	.note.nv.cuinfo,"",@"SHT_NOTE"
	.sectionflags	@"SHF_NOTE_NV_CUINFO"
        /*0018*/ 	.short	0x0002
        /*001a*/ 	.short	0x005a
        /*001c*/ 	.short	0x0082
	.zero		2


//--------------------- .nv.info                  --------------------------
	.section	.nv.info,"",@"SHT_CUDA_INFO"
	.align	4


	//----- nvinfo : EIATTR_REGCOUNT
	.align		4
        /*0000*/ 	.byte	0x04, 0x2f
        /*0002*/ 	.short	(.L_12 - .L_11)
	.align		4
.L_11:
        /*0004*/ 	.word	index@(_ZN7cutlass13device_kernelINS_4gemm6kernel13GemmUniversalIN4cute5tupleIJiiiiEEENS1_10collective13CollectiveMmaINS1_37MainloopSm90TmaGmmaWarpSpecializedFP8ILi5ENS5_IJNS4_1CILi1EEESB_SB_EEENS1_35KernelTmaWarpSpecializedCooperativeEEENS5_IJNSA_ILi256EEENSA_ILi128EEENSA_ILi32EEEEEENS_12float_e4m3_tENS5_IJlSB_lEEESJ_SK_NS4_8TiledMMAINS4_8MMA_AtomIJNS4_4SM904GMMA31MMA_64x128x32_F32E4M3E4M3_SS_TNILNSO_7ScaleInE1ELSQ_1EEEEEENS4_6LayoutINS5_IJNSA_ILi2EEESB_SB_EEENS5_IJSB_NSA_ILi0EEESW_EEEEENS5_IJNS4_10UnderscoreESZ_SZ_EEEEENS4_13SM90_TMA_LOADENS4_14ComposedLayoutINS4_7SwizzleILi1ELi4ELi3EEENS4_18smem_ptr_flag_bitsILi8EEENST_INS5_IJNSA_ILi8EEESH_EEENS5_IJSH_SB_EEEEEEEvNS4_8identityES12_S1C_vS1D_EENS_8epilogue10collective6detail29Sm90TmaWarpSpecializedAdapterINS1G_15DefaultEpilogueISJ_SK_SK_NS1F_6thread17LinearCombinationISJ_Li1EffLNS1K_9ScaleType4KindE0ELNS_15FloatRoundStyleE2ESJ_EENS1_15EpilogueDefaultEEEEEvvEEEEvNT_6ParamsE)
        /*0008*/ 	.word	0x000000a8


	//----- nvinfo : EIATTR_FRAME_SIZE
	.align		4
.L_12:
        /*000c*/ 	.byte	0x04, 0x11
        /*000e*/ 	.short	(.L_14 - .L_13)
	.align		4
.L_13:
        /*0010*/ 	.word	index@(_ZN7cutlass13device_kernelINS_4gemm6kernel13GemmUniversalIN4cute5tupleIJiiiiEEENS1_10collective13CollectiveMmaINS1_37MainloopSm90TmaGmmaWarpSpecializedFP8ILi5ENS5_IJNS4_1CILi1EEESB_SB_EEENS1_35KernelTmaWarpSpecializedCooperativeEEENS5_IJNSA_ILi256EEENSA_ILi128EEENSA_ILi32EEEEEENS_12float_e4m3_tENS5_IJlSB_lEEESJ_SK_NS4_8TiledMMAINS4_8MMA_AtomIJNS4_4SM904GMMA31MMA_64x128x32_F32E4M3E4M3_SS_TNILNSO_7ScaleInE1ELSQ_1EEEEEENS4_6LayoutINS5_IJNSA_ILi2EEESB_SB_EEENS5_IJSB_NSA_ILi0EEESW_EEEEENS5_IJNS4_10UnderscoreESZ_SZ_EEEEENS4_13SM90_TMA_LOADENS4_14ComposedLayoutINS4_7SwizzleILi1ELi4ELi3EEENS4_18smem_ptr_flag_bitsILi8EEENST_INS5_IJNSA_ILi8EEESH_EEENS5_IJSH_SB_EEEEEEEvNS4_8identityES12_S1C_vS1D_EENS_8epilogue10collective6detail29Sm90TmaWarpSpecializedAdapterINS1G_15DefaultEpilogueISJ_SK_SK_NS1F_6thread17LinearCombinationISJ_Li1EffLNS1K_9ScaleType4KindE0ELNS_15FloatRoundStyleE2ESJ_EENS1_15EpilogueDefaultEEEEEvvEEEEvNT_6ParamsE)
        /*0014*/ 	.word	0x00000100


	//----- nvinfo : EIATTR_MIN_STACK_SIZE
	.align		4
.L_14:
        /*0018*/ 	.byte	0x04, 0x12
        /*001a*/ 	.short	(.L_16 - .L_15)
	.align		4
.L_15:
        /*001c*/ 	.word	index@(_ZN7cutlass13device_kernelINS_4gemm6kernel13GemmUniversalIN4cute5tupleIJiiiiEEENS1_10collective13CollectiveMmaINS1_37MainloopSm90TmaGmmaWarpSpecializedFP8ILi5ENS5_IJNS4_1CILi1EEESB_SB_EEENS1_35KernelTmaWarpSpecializedCooperativeEEENS5_IJNSA_ILi256EEENSA_ILi128EEENSA_ILi32EEEEEENS_12float_e4m3_tENS5_IJlSB_lEEESJ_SK_NS4_8TiledMMAINS4_8MMA_AtomIJNS4_4SM904GMMA31MMA_64x128x32_F32E4M3E4M3_SS_TNILNSO_7ScaleInE1ELSQ_1EEEEEENS4_6LayoutINS5_IJNSA_ILi2EEESB_SB_EEENS5_IJSB_NSA_ILi0EEESW_EEEEENS5_IJNS4_10UnderscoreESZ_SZ_EEEEENS4_13SM90_TMA_LOADENS4_14ComposedLayoutINS4_7SwizzleILi1ELi4ELi3EEENS4_18smem_ptr_flag_bitsILi8EEENST_INS5_IJNSA_ILi8EEESH_EEENS5_IJSH_SB_EEEEEEEvNS4_8identityES12_S1C_vS1D_EENS_8epilogue10collective6detail29Sm90TmaWarpSpecializedAdapterINS1G_15DefaultEpilogueISJ_SK_SK_NS1F_6thread17LinearCombinationISJ_Li1EffLNS1K_9ScaleType4KindE0ELNS_15FloatRoundStyleE2ESJ_EENS1_15EpilogueDefaultEEEEEvvEEEEvNT_6ParamsE)
        /*0020*/ 	.word	0x00000100
.L_16:


//--------------------- .nv.compat                --------------------------
	.section	.nv.compat,"",@"SHT_CUDA_COMPAT_INFO"
	.align	4
        /*0000*/ 	.byte	0x02, 0x09, 0x01, 0x00, 0x02, 0x02, 0x04, 0x00, 0x02, 0x05, 0x05, 0x00, 0x03, 0x07, 0x01, 0x01
        /*0010*/ 	.byte	0x02, 0x03, 0x01, 0x00, 0x02, 0x06, 0x01, 0x00, 0x04, 0x0b, 0x08, 0x00, 0x00, 0x00, 0x00, 0x00
        /*0020*/ 	.byte	0x00, 0x00, 0x00, 0x00


//--------------------- .nv.info._ZN7cutlass13device_kernelINS_4gemm6kernel13GemmUniversalIN4cute5tupleIJiiiiEEENS1_10collective13CollectiveMmaINS1_37MainloopSm90TmaGmmaWarpSpecializedFP8ILi5ENS5_IJNS4_1CILi1EEESB_SB_EEENS1_35KernelTmaWarpSpecializedCooperativeEEENS5_IJNSA_ILi256EEENSA_ILi128EEENSA_ILi32EEEEEENS_12float_e4m3_tENS5_IJlSB_lEEESJ_SK_NS4_8TiledMMAINS4_8MMA_AtomIJNS4_4SM904GMMA31MMA_64x128x32_F32E4M3E4M3_SS_TNILNSO_7ScaleInE1ELSQ_1EEEEEENS4_6LayoutINS5_IJNSA_ILi2EEESB_SB_EEENS5_IJSB_NSA_ILi0EEESW_EEEEENS5_IJNS4_10UnderscoreESZ_SZ_EEEEENS4_13SM90_TMA_LOADENS4_14ComposedLayoutINS4_7SwizzleILi1ELi4ELi3EEENS4_18smem_ptr_flag_bitsILi8EEENST_INS5_IJNSA_ILi8EEESH_EEENS5_IJSH_SB_EEEEEEEvNS4_8identityES12_S1C_vS1D_EENS_8epilogue10collective6detail29Sm90TmaWarpSpecializedAdapterINS1G_15DefaultEpilogueISJ_SK_SK_NS1F_6thread17LinearCombinationISJ_Li1EffLNS1K_9ScaleType4KindE0ELNS_15FloatRoundStyleE2ESJ_EENS1_15EpilogueDefaultEEEEEvvEEEEvNT_6ParamsE --------------------------
	.section	.nv.info._ZN7cutlass13device_kernelINS_4gemm6kernel13GemmUniversalIN4cute5tupleIJiiiiEEENS1_10collective13CollectiveMmaINS1_37MainloopSm90TmaGmmaWarpSpecializedFP8ILi5ENS5_IJNS4_1CILi1EEESB_SB_EEENS1_35KernelTmaWarpSpecializedCooperativeEEENS5_IJNSA_ILi256EEENSA_ILi128EEENSA_ILi32EEEEEENS_12float_e4m3_tENS5_IJlSB_lEEESJ_SK_NS4_8TiledMMAINS4_8MMA_AtomIJNS4_4SM904GMMA31MMA_64x128x32_F32E4M3E4M3_SS_TNILNSO_7ScaleInE1ELSQ_1EEEEEENS4_6LayoutINS5_IJNSA_ILi2EEESB_SB_EEENS5_IJSB_NSA_ILi0EEESW_EEEEENS5_IJNS4_10UnderscoreESZ_SZ_EEEEENS4_13SM90_TMA_LOADENS4_14ComposedLayoutINS4_7SwizzleILi1ELi4ELi3EEENS4_18smem_ptr_flag_bitsILi8EEENST_INS5_IJNSA_ILi8EEESH_EEENS5_IJSH_SB_EEEEEEEvNS4_8identityES12_S1C_vS1D_EENS_8epilogue10collective6detail29Sm90TmaWarpSpecializedAdapterINS1G_15DefaultEpilogueISJ_SK_SK_NS1F_6thread17LinearCombinationISJ_Li1EffLNS1K_9ScaleType4KindE0ELNS_15FloatRoundStyleE2ESJ_EENS1_15EpilogueDefaultEEEEEvvEEEEvNT_6ParamsE,"",@"SHT_CUDA_INFO"
	.sectionflags	@""
	.align	4


	//----- nvinfo : EIATTR_CUDA_API_VERSION
	.align		4
        /*0000*/ 	.byte	0x04, 0x37
        /*0002*/ 	.short	(.L_18 - .L_17)
.L_17:
        /*0004*/ 	.word	0x00000082


	//----- nvinfo : EIATTR_KPARAM_INFO
	.align		4
.L_18:
        /*0008*/ 	.byte	0x04, 0x17
        /*000a*/ 	.short	(.L_20 - .L_19)
.L_19:
        /*000c*/ 	.word	0x00000000
        /*0010*/ 	.short	0x0000
        /*0012*/ 	.short	0x0070
        /*0014*/ 	.byte	0x00, 0xf0, 0x01, 0x10


	//----- nvinfo : EIATTR_SPARSE_MMA_MASK
	.align		4
.L_20:
        /*0018*/ 	.byte	0x03, 0x50
        /*001a*/ 	.short	0x0000


	//----- nvinfo : EIATTR_MAXREG_COUNT
	.align		4
        /*001c*/ 	.byte	0x03, 0x1b
        /*001e*/ 	.short	0x00a8


	//----- nvinfo : EIATTR_NUM_BARRIERS
	.align		4
        /*0020*/ 	.byte	0x02, 0x4c
        /*0022*/ 	.byte	0x01
	.zero		1


	//----- nvinfo : EIATTR_ANNOTATIONS
	.align		4
        /*0024*/ 	.byte	0x04, 0x55
        /*0026*/ 	.short	(.L_22 - .L_21)


	//   ....[0]....
.L_21:
        /*0028*/ 	.word	0x00000001
        /*002c*/ 	.byte	0xb0, 0x05, 0x00, 0x00, 0x01, 0x00, 0x00, 0x00, 0xd0, 0x05, 0x00, 0x00, 0x01, 0x00, 0x00, 0x00
        /* <DEDUP_REMOVED lines=193> */
        /*0c4c*/ 	.byte	0x00, 0x02, 0x01, 0x00


	//----- nvinfo : EIATTR_MERCURY_ISA_VERSION
	.align		4
.L_22:
        /*0c50*/ 	.byte	0x03, 0x5f
        /*0c52*/ 	.short	0x0101


	//----- nvinfo : EIATTR_INT_WARP_WIDE_INSTR_OFFSETS
	.align		4
        /*0c54*/ 	.byte	0x04, 0x31
        /*0c56*/ 	.short	(.L_24 - .L_23)


	//   ....[0]....
.L_23:
        /*0c58*/ 	.word	0x00000480


	//   ....[1]....
        /*0c5c*/ 	.word	0x00000490


	//   ....[2]....
        /*0c60*/ 	.word	0x000005c0


	//----- nvinfo : EIATTR_COOP_GROUP_MASK_REGIDS
	.align		4
.L_24:
        /*0c64*/ 	.byte	0x04, 0x29
        /*0c66*/ 	.short	(.L_26 - .L_25)


	//   ....[0]....
.L_25:
        /*0c68*/ 	.word	0xffffffff


	//   ....[1]....
        /*0c6c*/ 	.word	0xffffffff


	//   ....[2]....
        /*0c70*/ 	.word	0xffffffff


	//   ....[3]....
        /*0c74*/ 	.word	0xffffffff


	//   ....[4]....
        /*0c78*/ 	.word	0xffffffff


	//----- nvinfo : EIATTR_COOP_GROUP_INSTR_OFFSETS
	.align		4
.L_26:
        /*0c7c*/ 	.byte	0x04, 0x28
        /*0c7e*/ 	.short	(.L_28 - .L_27)


	//   ....[0]....
.L_27:
        /*0c80*/ 	.word	0x00000070


	//   ....[1]....
        /*0c84*/ 	.word	0x00000080


	//   ....[2]....
        /*0c88*/ 	.word	0x000001a0


	//   ....[3]....
        /*0c8c*/ 	.word	0x000003d0


	//   ....[4]....
        /*0c90*/ 	.word	0x00001310


	//----- nvinfo : EIATTR_REG_RECONFIG
	.align		4
.L_28:
        /*0c94*/ 	.byte	0x01, 0x54
	.zero		2


	//----- nvinfo : EIATTR_MBARRIER_INSTR_OFFSETS
	.align		4
        /*0c98*/ 	.byte	0x04, 0x39
        /*0c9a*/ 	.short	(.L_30 - .L_29)


	//   ....[0]....
.L_29:
        /*0c9c*/ 	.word	0x00000320
        /*0ca0*/ 	.word	0x000000ff
        /*0ca4*/ 	.word	0x00000000
        /*0ca8*/ 	.short	0x0100
        /*0caa*/ 	.byte	0x09
	.zero		1


	//   ....[1]....
        /*0cac*/ 	.word	0x00000330
        /*0cb0*/ 	.word	0x000000ff
        /*0cb4*/ 	.word	0x00000028
        /*0cb8*/ 	.short	0x0100
        /*0cba*/ 	.byte	0x09
	.zero		1


	//   ....[2]....
        /*0cbc*/ 	.word	0x00000340
        /*0cc0*/ 	.word	0x000000ff
        /*0cc4*/ 	.word	0x00000008
        /*0cc8*/ 	.short	0x0100
        /*0cca*/ 	.byte	0x09
	.zero		1


	//   ....[3]....
        /*0ccc*/ 	.word	0x00000350
        /*0cd0*/ 	.word	0x000000ff
        /*0cd4*/ 	.word	0x00000030
        /*0cd8*/ 	.short	0x0100
        /*0cda*/ 	.byte	0x09
	.zero		1


	//   ....[4]....
        /*0cdc*/ 	.word	0x00000360
        /*0ce0*/ 	.word	0x000000ff
        /*0ce4*/ 	.word	0x00000010
        /*0ce8*/ 	.short	0x0100
        /*0cea*/ 	.byte	0x09
	.zero		1


	//   ....[5]....
        /*0cec*/ 	.word	0x00000370
        /*0cf0*/ 	.word	0x000000ff
        /*0cf4*/ 	.word	0x00000038
        /*0cf8*/ 	.short	0x0100
        /*0cfa*/ 	.byte	0x09
	.zero		1


	//   ....[6]....
        /*0cfc*/ 	.word	0x00000380
        /*0d00*/ 	.word	0x000000ff
        /*0d04*/ 	.word	0x00000018
        /*0d08*/ 	.short	0x0100
        /*0d0a*/ 	.byte	0x09
	.zero		1


	//   ....[7]....
        /*0d0c*/ 	.word	0x00000390
        /*0d10*/ 	.word	0x000000ff
        /*0d14*/ 	.word	0x00000040
        /*0d18*/ 	.short	0x0100
        /*0d1a*/ 	.byte	0x09
	.zero		1


	//   ....[8]....
        /*0d1c*/ 	.word	0x000003a0
        /*0d20*/ 	.word	0x000000ff
        /*0d24*/ 	.word	0x00000020
        /*0d28*/ 	.short	0x0100
        /*0d2a*/ 	.byte	0x09
	.zero		1


	//   ....[9]....
        /*0d2c*/ 	.word	0x000003b0
        /*0d30*/ 	.word	0x000000ff
        /*0d34*/ 	.word	0x00000048
        /*0d38*/ 	.short	0x0100
        /*0d3a*/ 	.byte	0x09
	.zero		1


	//   ....[10]....
        /*0d3c*/ 	.word	0x000005f0
        /*0d40*/ 	.word	0x000000ff
        /*0d44*/ 	.word	0x00000060
        /*0d48*/ 	.short	0x0100
        /*0d4a*/ 	.byte	0x06
	.zero		1


	//   ....[11]....
        /*0d4c*/ 	.word	0x00000600
        /*0d50*/ 	.word	0x000000ff
        /*0d54*/ 	.word	0x00000068
        /*0d58*/ 	.short	0x0100
        /*0d5a*/ 	.byte	0x06
	.zero		1


	//   ....[12]....
        /*0d5c*/ 	.word	0x00001b20
        /*0d60*/ 	.word	0x000000ff
        /*0d64*/ 	.word	0x00000000
        /*0d68*/ 	.short	0x010a
        /*0d6a*/ 	.byte	0x07
	.zero		1


	//   ....[13]....
        /*0d6c*/ 	.word	0x00001b80
        /*0d70*/ 	.word	0x000000ff
        /*0d74*/ 	.word	0x00000000
        /*0d78*/ 	.short	0x010a
        /*0d7a*/ 	.byte	0x07
	.zero		1


	//   ....[14]....
        /*0d7c*/ 	.word	0x00002d50
        /*0d80*/ 	.word	0x000000ff
        /*0d84*/ 	.word	0x00000000
        /*0d88*/ 	.short	0x010a
        /*0d8a*/ 	.byte	0x09
	.zero		1


	//   ....[15]....
        /*0d8c*/ 	.word	0x00002d90
        /*0d90*/ 	.word	0x000000ff
        /*0d94*/ 	.word	0x00000000
        /*0d98*/ 	.short	0x010a
        /*0d9a*/ 	.byte	0x09
	.zero		1


	//   ....[16]....
        /*0d9c*/ 	.word	0x00003d90
        /*0da0*/ 	.word	0x000000ff
        /*0da4*/ 	.word	0x00000000
        /*0da8*/ 	.short	0x0101
        /*0daa*/ 	.byte	0x08
	.zero		1


	//   ....[17]....
        /*0dac*/ 	.word	0x00004f60
        /*0db0*/ 	.word	0x000000ff
        /*0db4*/ 	.word	0x00000000
        /*0db8*/ 	.short	0x0101
        /*0dba*/ 	.byte	0x08
	.zero		1


	//   ....[18]....
        /*0dbc*/ 	.word	0x0000f390
        /*0dc0*/ 	.word	0x0000000d
        /*0dc4*/ 	.word	0x00000028
        /*0dc8*/ 	.short	0x010a
        /*0dca*/ 	.byte	0x3f
	.zero		1


	//   ....[19]....
        /*0dcc*/ 	.word	0x0000f750
        /*0dd0*/ 	.word	0x00000004
        /*0dd4*/ 	.word	0x00000068
        /*0dd8*/ 	.short	0x0101
        /*0dda*/ 	.byte	0x3f
	.zero		1


	//   ....[20]....
        /*0ddc*/ 	.word	0x0000fec0
        /*0de0*/ 	.word	0x00000007
        /*0de4*/ 	.word	0x00000000
        /*0de8*/ 	.short	0x010a
        /*0dea*/ 	.byte	0x3f
	.zero		1


	//   ....[21]....
        /*0dec*/ 	.word	0x0000ff40
        /*0df0*/ 	.word	0x00000009
        /*0df4*/ 	.word	0x00000000
        /*0df8*/ 	.short	0x010a
        /*0dfa*/ 	.byte	0x3f
	.zero		1


	//   ....[22]....
        /*0dfc*/ 	.word	0x0000ffd0
        /*0e00*/ 	.word	0x00000006
        /*0e04*/ 	.word	0x00000000
        /*0e08*/ 	.short	0x010a
        /*0e0a*/ 	.byte	0x3f
	.zero		1


	//   ....[23]....
        /*0e0c*/ 	.word	0x00010060
        /*0e10*/ 	.word	0x00000009
        /*0e14*/ 	.word	0x00000000
        /*0e18*/ 	.short	0x010a
        /*0e1a*/ 	.byte	0x3f
	.zero		1


	//   ....[24]....
        /*0e1c*/ 	.word	0x000100f0
        /*0e20*/ 	.word	0x00000003
        /*0e24*/ 	.word	0x00000000
        /*0e28*/ 	.short	0x010a
        /*0e2a*/ 	.byte	0x3f
	.zero		1


	//   ....[25]....
        /*0e2c*/ 	.word	0x00010160
        /*0e30*/ 	.word	0x00000003
        /*0e34*/ 	.word	0x00000000
        /*0e38*/ 	.short	0x010a
        /*0e3a*/ 	.byte	0x3f
	.zero		1


	//   ....[26]....
        /*0e3c*/ 	.word	0x000101d0
        /*0e40*/ 	.word	0x00000000
        /*0e44*/ 	.word	0x00000000
        /*0e48*/ 	.short	0x010a
        /*0e4a*/ 	.byte	0x3f
	.zero		1


	//   ....[27]....
        /*0e4c*/ 	.word	0x000102b0
        /*0e50*/ 	.word	0x0000000d
        /*0e54*/ 	.word	0x00000028
        /*0e58*/ 	.short	0x010a
        /*0e5a*/ 	.byte	0x3f
	.zero		1


	//   ....[28]....
        /*0e5c*/ 	.word	0x00010390
        /*0e60*/ 	.word	0x00000007
        /*0e64*/ 	.word	0x00000000
        /*0e68*/ 	.short	0x010a
        /*0e6a*/ 	.byte	0x3f
	.zero		1


	//   ....[29]....
        /*0e6c*/ 	.word	0x000103e0
        /*0e70*/ 	.word	0x00000009
        /*0e74*/ 	.word	0x00000000
        /*0e78*/ 	.short	0x010a
        /*0e7a*/ 	.byte	0x3f
	.zero		1


	//   ....[30]....
        /*0e7c*/ 	.word	0x00010430
        /*0e80*/ 	.word	0x00000006
        /*0e84*/ 	.word	0x00000000
        /*0e88*/ 	.short	0x010a
        /*0e8a*/ 	.byte	0x3f
	.zero		1


	//   ....[31]....
        /*0e8c*/ 	.word	0x00010480
        /*0e90*/ 	.word	0x00000009
        /*0e94*/ 	.word	0x00000000
        /*0e98*/ 	.short	0x010a
        /*0e9a*/ 	.byte	0x3f
	.zero		1


	//----- nvinfo : EIATTR_NUM_MBARRIERS
	.align		4
.L_30:
        /*0e9c*/ 	.byte	0x03, 0x38
        /*0e9e*/ 	.short	0x000c


	//----- nvinfo : EIATTR_EXIT_INSTR_OFFSETS
	.align		4
        /*0ea0*/ 	.byte	0x04, 0x1c
        /*0ea2*/ 	.short	(.L_32 - .L_31)


	//   ....[0]....
.L_31:
        /*0ea4*/ 	.word	0x00000660


	//   ....[1]....
        /*0ea8*/ 	.word	0x00000fb0


	//   ....[2]....
        /*0eac*/ 	.word	0x0000e9d0


	//   ....[3]....
        /*0eb0*/ 	.word	0x0000f020


	//   ....[4]....
        /*0eb4*/ 	.word	0x00010140


	//----- nvinfo : EIATTR_MAX_THREADS
	.align		4
.L_32:
        /*0eb8*/ 	.byte	0x04, 0x05
        /*0eba*/ 	.short	(.L_34 - .L_33)
.L_33:
        /*0ebc*/ 	.word	0x00000180
        /*0ec0*/ 	.word	0x00000001
        /*0ec4*/ 	.word	0x00000001


	//----- nvinfo : EIATTR_CRS_STACK_SIZE
	.align		4
.L_34:
        /*0ec8*/ 	.byte	0x04, 0x1e
        /*0eca*/ 	.short	(.L_36 - .L_35)
.L_35:
        /*0ecc*/ 	.word	0x00000000


	//----- nvinfo : EIATTR_CBANK_PARAM_SIZE
	.align		4
.L_36:
        /*0ed0*/ 	.byte	0x03, 0x19
        /*0ed2*/ 	.short	0x0470


	//----- nvinfo : EIATTR_PARAM_CBANK
	.align		4
        /*0ed4*/ 	.byte	0x04, 0x0a
        /*0ed6*/ 	.short	(.L_38 - .L_37)
	.align		4
.L_37:
        /*0ed8*/ 	.word	index@(.nv.constant0._ZN7cutlass13device_kernelINS_4gemm6kernel13GemmUniversalIN4cute5tupleIJiiiiEEENS1_10collective13CollectiveMmaINS1_37MainloopSm90TmaGmmaWarpSpecializedFP8ILi5ENS5_IJNS4_1CILi1EEESB_SB_EEENS1_35KernelTmaWarpSpecializedCooperativeEEENS5_IJNSA_ILi256EEENSA_ILi128EEENSA_ILi32EEEEEENS_12float_e4m3_tENS5_IJlSB_lEEESJ_SK_NS4_8TiledMMAINS4_8MMA_AtomIJNS4_4SM904GMMA31MMA_64x128x32_F32E4M3E4M3_SS_TNILNSO_7ScaleInE1ELSQ_1EEEEEENS4_6LayoutINS5_IJNSA_ILi2EEESB_SB_EEENS5_IJSB_NSA_ILi0EEESW_EEEEENS5_IJNS4_10UnderscoreESZ_SZ_EEEEENS4_13SM90_TMA_LOADENS4_14ComposedLayoutINS4_7SwizzleILi1ELi4ELi3EEENS4_18smem_ptr_flag_bitsILi8EEENST_INS5_IJNSA_ILi8EEESH_EEENS5_IJSH_SB_EEEEEEEvNS4_8identityES12_S1C_vS1D_EENS_8epilogue10collective6detail29Sm90TmaWarpSpecializedAdapterINS1G_15DefaultEpilogueISJ_SK_SK_NS1F_6thread17LinearCombinationISJ_Li1EffLNS1K_9ScaleType4KindE0ELNS_15FloatRoundStyleE2ESJ_EENS1_15EpilogueDefaultEEEEEvvEEEEvNT_6ParamsE)
        /*0edc*/ 	.short	0x0210
        /*0ede*/ 	.short	0x0470


	//----- nvinfo : EIATTR_SW_WAR
	.align		4
.L_38:
        /*0ee0*/ 	.byte	0x04, 0x36
        /*0ee2*/ 	.short	(.L_40 - .L_39)
.L_39:
        /*0ee4*/ 	.word	0x00000008
.L_40:


//--------------------- .nv.callgraph             --------------------------
	.section	.nv.callgraph,"",@"SHT_CUDA_CALLGRAPH"
	.align	4
	.sectionentsize	8
	.align		4
        /*0000*/ 	.word	0x00000000
	.align		4
        /*0004*/ 	.word	0xffffffff
	.align		4
        /*0008*/ 	.word	0x00000000
	.align		4
        /*000c*/ 	.word	0xfffffffe
	.align		4
        /*0010*/ 	.word	0x00000000
	.align		4
        /*0014*/ 	.word	0xfffffffd
	.align		4
        /*0018*/ 	.word	0x00000000
	.align		4
        /*001c*/ 	.word	0xfffffffc


//--------------------- .nv.constant4             --------------------------
	.section	.nv.constant4,"a",@progbits
	.align	8
	.align		8
.nv.constant4:
        /*0000*/ 	.dword	_ZN40_INTERNAL_e370179f_4_k_cu_64c045c9_230214cuda3std3__45__cpo5beginE
	.align		8
        /*0008*/ 	.dword	_ZN40_INTERNAL_e370179f_4_k_cu_64c045c9_230214cuda3std3__45__cpo3endE
	.align		8
        /*0010*/ 	.dword	_ZN40_INTERNAL_e370179f_4_k_cu_64c045c9_230214cuda3std3__45__cpo6cbeginE
	.align		8
        /*0018*/ 	.dword	_ZN40_INTERNAL_e370179f_4_k_cu_64c045c9_230214cuda3std3__45__cpo4cendE
	.align		8
        /*0020*/ 	.dword	_ZN40_INTERNAL_e370179f_4_k_cu_64c045c9_230214cuda3std3__442_GLOBAL__N__e370179f_4_k_cu_64c045c9_230216ignoreE
	.align		8
        /*0028*/ 	.dword	_ZN40_INTERNAL_e370179f_4_k_cu_64c045c9_230214cuda3std3__419piecewise_constructE
	.align		8
        /*0030*/ 	.dword	_ZN40_INTERNAL_e370179f_4_k_cu_64c045c9_230214cuda3std3__48in_placeE
	.align		8
        /*0038*/ 	.dword	_ZN40_INTERNAL_e370179f_4_k_cu_64c045c9_230214cuda3std6ranges3__45__cpo4swapE
	.align		8
        /*0040*/ 	.dword	_ZN40_INTERNAL_e370179f_4_k_cu_64c045c9_230214cuda3std6ranges3__45__cpo9iter_moveE
	.align		8
        /*0048*/ 	.dword	_ZN40_INTERNAL_e370179f_4_k_cu_64c045c9_230214cute7productE
	.align		8
        /*0050*/ 	.dword	_ZN40_INTERNAL_e370179f_4_k_cu_64c045c9_230214cute1_E


//--------------------- .text._ZN7cutlass13device_kernelINS_4gemm6kernel13GemmUniversalIN4cute5tupleIJiiiiEEENS1_10collective13CollectiveMmaINS1_37MainloopSm90TmaGmmaWarpSpecializedFP8ILi5ENS5_IJNS4_1CILi1EEESB_SB_EEENS1_35KernelTmaWarpSpecializedCooperativeEEENS5_IJNSA_ILi256EEENSA_ILi128EEENSA_ILi32EEEEEENS_12float_e4m3_tENS5_IJlSB_lEEESJ_SK_NS4_8TiledMMAINS4_8MMA_AtomIJNS4_4SM904GMMA31MMA_64x128x32_F32E4M3E4M3_SS_TNILNSO_7ScaleInE1ELSQ_1EEEEEENS4_6LayoutINS5_IJNSA_ILi2EEESB_SB_EEENS5_IJSB_NSA_ILi0EEESW_EEEEENS5_IJNS4_10UnderscoreESZ_SZ_EEEEENS4_13SM90_TMA_LOADENS4_14ComposedLayoutINS4_7SwizzleILi1ELi4ELi3EEENS4_18smem_ptr_flag_bitsILi8EEENST_INS5_IJNSA_ILi8EEESH_EEENS5_IJSH_SB_EEEEEEEvNS4_8identityES12_S1C_vS1D_EENS_8epilogue10collective6detail29Sm90TmaWarpSpecializedAdapterINS1G_15DefaultEpilogueISJ_SK_SK_NS1F_6thread17LinearCombinationISJ_Li1EffLNS1K_9ScaleType4KindE0ELNS_15FloatRoundStyleE2ESJ_EENS1_15EpilogueDefaultEEEEEvvEEEEvNT_6ParamsE --------------------------
	.section	.text._ZN7cutlass13device_kernelINS_4gemm6kernel13GemmUniversalIN4cute5tupleIJiiiiEEENS1_10collective13CollectiveMmaINS1_37MainloopSm90TmaGmmaWarpSpecializedFP8ILi5ENS5_IJNS4_1CILi1EEESB_SB_EEENS1_35KernelTmaWarpSpecializedCooperativeEEENS5_IJNSA_ILi256EEENSA_ILi128EEENSA_ILi32EEEEEENS_12float_e4m3_tENS5_IJlSB_lEEESJ_SK_NS4_8TiledMMAINS4_8MMA_AtomIJNS4_4SM904GMMA31MMA_64x128x32_F32E4M3E4M3_SS_TNILNSO_7ScaleInE1ELSQ_1EEEEEENS4_6LayoutINS5_IJNSA_ILi2EEESB_SB_EEENS5_IJSB_NSA_ILi0EEESW_EEEEENS5_IJNS4_10UnderscoreESZ_SZ_EEEEENS4_13SM90_TMA_LOADENS4_14ComposedLayoutINS4_7SwizzleILi1ELi4ELi3EEENS4_18smem_ptr_flag_bitsILi8EEENST_INS5_IJNSA_ILi8EEESH_EEENS5_IJSH_SB_EEEEEEEvNS4_8identityES12_S1C_vS1D_EENS_8epilogue10collective6detail29Sm90TmaWarpSpecializedAdapterINS1G_15DefaultEpilogueISJ_SK_SK_NS1F_6thread17LinearCombinationISJ_Li1EffLNS1K_9ScaleType4KindE0ELNS_15FloatRoundStyleE2ESJ_EENS1_15EpilogueDefaultEEEEEvvEEEEvNT_6ParamsE,"ax",@progbits
	.align	128
.text._ZN7cutlass13device_kernelINS_4gemm6kernel13GemmUniversalIN4cute5tupleIJiiiiEEENS1_10collective13CollectiveMmaINS1_37MainloopSm90TmaGmmaWarpSpecializedFP8ILi5ENS5_IJNS4_1CILi1EEESB_SB_EEENS1_35KernelTmaWarpSpecializedCooperativeEEENS5_IJNSA_ILi256EEENSA_ILi128EEENSA_ILi32EEEEEENS_12float_e4m3_tENS5_IJlSB_lEEESJ_SK_NS4_8TiledMMAINS4_8MMA_AtomIJNS4_4SM904GMMA31MMA_64x128x32_F32E4M3E4M3_SS_TNILNSO_7ScaleInE1ELSQ_1EEEEEENS4_6LayoutINS5_IJNSA_ILi2EEESB_SB_EEENS5_IJSB_NSA_ILi0EEESW_EEEEENS5_IJNS4_10UnderscoreESZ_SZ_EEEEENS4_13SM90_TMA_LOADENS4_14ComposedLayoutINS4_7SwizzleILi1ELi4ELi3EEENS4_18smem_ptr_flag_bitsILi8EEENST_INS5_IJNSA_ILi8EEESH_EEENS5_IJSH_SB_EEEEEEEvNS4_8identityES12_S1C_vS1D_EENS_8epilogue10collective6detail29Sm90TmaWarpSpecializedAdapterINS1G_15DefaultEpilogueISJ_SK_SK_NS1F_6thread17LinearCombinationISJ_Li1EffLNS1K_9ScaleType4KindE0ELNS_15FloatRoundStyleE2ESJ_EENS1_15EpilogueDefaultEEEEEvvEEEEvNT_6ParamsE:
        .type           _ZN7cutlass13device_kernelINS_4gemm6kernel13GemmUniversalIN4cute5tupleIJiiiiEEENS1_10collective13CollectiveMmaINS1_37MainloopSm90TmaGmmaWarpSpecializedFP8ILi5ENS5_IJNS4_1CILi1EEESB_SB_EEENS1_35KernelTmaWarpSpecializedCooperativeEEENS5_IJNSA_ILi256EEENSA_ILi128EEENSA_ILi32EEEEEENS_12float_e4m3_tENS5_IJlSB_lEEESJ_SK_NS4_8TiledMMAINS4_8MMA_AtomIJNS4_4SM904GMMA31MMA_64x128x32_F32E4M3E4M3_SS_TNILNSO_7ScaleInE1ELSQ_1EEEEEENS4_6LayoutINS5_IJNSA_ILi2EEESB_SB_EEENS5_IJSB_NSA_ILi0EEESW_EEEEENS5_IJNS4_10UnderscoreESZ_SZ_EEEEENS4_13SM90_TMA_LOADENS4_14ComposedLayoutINS4_7SwizzleILi1ELi4ELi3EEENS4_18smem_ptr_flag_bitsILi8EEENST_INS5_IJNSA_ILi8EEESH_EEENS5_IJSH_SB_EEEEEEEvNS4_8identityES12_S1C_vS1D_EENS_8epilogue10collective6detail29Sm90TmaWarpSpecializedAdapterINS1G_15DefaultEpilogueISJ_SK_SK_NS1F_6thread17LinearCombinationISJ_Li1EffLNS1K_9ScaleType4KindE0ELNS_15FloatRoundStyleE2ESJ_EENS1_15EpilogueDefaultEEEEEvvEEEEvNT_6ParamsE,@function
        .size           _ZN7cutlass13device_kernelINS_4gemm6kernel13GemmUniversalIN4cute5tupleIJiiiiEEENS1_10collective13CollectiveMmaINS1_37MainloopSm90TmaGmmaWarpSpecializedFP8ILi5ENS5_IJNS4_1CILi1EEESB_SB_EEENS1_35KernelTmaWarpSpecializedCooperativeEEENS5_IJNSA_ILi256EEENSA_ILi128EEENSA_ILi32EEEEEENS_12float_e4m3_tENS5_IJlSB_lEEESJ_SK_NS4_8TiledMMAINS4_8MMA_AtomIJNS4_4SM904GMMA31MMA_64x128x32_F32E4M3E4M3_SS_TNILNSO_7ScaleInE1ELSQ_1EEEEEENS4_6LayoutINS5_IJNSA_ILi2EEESB_SB_EEENS5_IJSB_NSA_ILi0EEESW_EEEEENS5_IJNS4_10UnderscoreESZ_SZ_EEEEENS4_13SM90_TMA_LOADENS4_14ComposedLayoutINS4_7SwizzleILi1ELi4ELi3EEENS4_18smem_ptr_flag_bitsILi8EEENST_INS5_IJNSA_ILi8EEESH_EEENS5_IJSH_SB_EEEEEEEvNS4_8identityES12_S1C_vS1D_EENS_8epilogue10collective6detail29Sm90TmaWarpSpecializedAdapterINS1G_15DefaultEpilogueISJ_SK_SK_NS1F_6thread17LinearCombinationISJ_Li1EffLNS1K_9ScaleType4KindE0ELNS_15FloatRoundStyleE2ESJ_EENS1_15EpilogueDefaultEEEEEvvEEEEvNT_6ParamsE,(.L_x_331 - _ZN7cutlass13device_kernelINS_4gemm6kernel13GemmUniversalIN4cute5tupleIJiiiiEEENS1_10collective13CollectiveMmaINS1_37MainloopSm90TmaGmmaWarpSpecializedFP8ILi5ENS5_IJNS4_1CILi1EEESB_SB_EEENS1_35KernelTmaWarpSpecializedCooperativeEEENS5_IJNSA_ILi256EEENSA_ILi128EEENSA_ILi32EEEEEENS_12float_e4m3_tENS5_IJlSB_lEEESJ_SK_NS4_8TiledMMAINS4_8MMA_AtomIJNS4_4SM904GMMA31MMA_64x128x32_F32E4M3E4M3_SS_TNILNSO_7ScaleInE1ELSQ_1EEEEEENS4_6LayoutINS5_IJNSA_ILi2EEESB_SB_EEENS5_IJSB_NSA_ILi0EEESW_EEEEENS5_IJNS4_10UnderscoreESZ_SZ_EEEEENS4_13SM90_TMA_LOADENS4_14ComposedLayoutINS4_7SwizzleILi1ELi4ELi3EEENS4_18smem_ptr_flag_bitsILi8EEENST_INS5_IJNSA_ILi8EEESH_EEENS5_IJSH_SB_EEEEEEEvNS4_8identityES12_S1C_vS1D_EENS_8epilogue10collective6detail29Sm90TmaWarpSpecializedAdapterINS1G_15DefaultEpilogueISJ_SK_SK_NS1F_6thread17LinearCombinationISJ_Li1EffLNS1K_9ScaleType4KindE0ELNS_15FloatRoundStyleE2ESJ_EENS1_15EpilogueDefaultEEEEEvvEEEEvNT_6ParamsE)
        .other          _ZN7cutlass13device_kernelINS_4gemm6kernel13GemmUniversalIN4cute5tupleIJiiiiEEENS1_10collective13CollectiveMmaINS1_37MainloopSm90TmaGmmaWarpSpecializedFP8ILi5ENS5_IJNS4_1CILi1EEESB_SB_EEENS1_35KernelTmaWarpSpecializedCooperativeEEENS5_IJNSA_ILi256EEENSA_ILi128EEENSA_ILi32EEEEEENS_12float_e4m3_tENS5_IJlSB_lEEESJ_SK_NS4_8TiledMMAINS4_8MMA_AtomIJNS4_4SM904GMMA31MMA_64x128x32_F32E4M3E4M3_SS_TNILNSO_7ScaleInE1ELSQ_1EEEEEENS4_6LayoutINS5_IJNSA_ILi2EEESB_SB_EEENS5_IJSB_NSA_ILi0EEESW_EEEEENS5_IJNS4_10UnderscoreESZ_SZ_EEEEENS4_13SM90_TMA_LOADENS4_14ComposedLayoutINS4_7SwizzleILi1ELi4ELi3EEENS4_18smem_ptr_flag_bitsILi8EEENST_INS5_IJNSA_ILi8EEESH_EEENS5_IJSH_SB_EEEEEEEvNS4_8identityES12_S1C_vS1D_EENS_8epilogue10collective6detail29Sm90TmaWarpSpecializedAdapterINS1G_15DefaultEpilogueISJ_SK_SK_NS1F_6thread17LinearCombinationISJ_Li1EffLNS1K_9ScaleType4KindE0ELNS_15FloatRoundStyleE2ESJ_EENS1_15EpilogueDefaultEEEEEvvEEEEvNT_6ParamsE,@"STO_CUDA_ENTRY STV_DEFAULT"
_ZN7cutlass13device_kernelINS_4gemm6kernel13GemmUniversalIN4cute5tupleIJiiiiEEENS1_10collective13CollectiveMmaINS1_37MainloopSm90TmaGmmaWarpSpecializedFP8ILi5ENS5_IJNS4_1CILi1EEESB_SB_EEENS1_35KernelTmaWarpSpecializedCooperativeEEENS5_IJNSA_ILi256EEENSA_ILi128EEENSA_ILi32EEEEEENS_12float_e4m3_tENS5_IJlSB_lEEESJ_SK_NS4_8TiledMMAINS4_8MMA_AtomIJNS4_4SM904GMMA31MMA_64x128x32_F32E4M3E4M3_SS_TNILNSO_7ScaleInE1ELSQ_1EEEEEENS4_6LayoutINS5_IJNSA_ILi2EEESB_SB_EEENS5_IJSB_NSA_ILi0EEESW_EEEEENS5_IJNS4_10UnderscoreESZ_SZ_EEEEENS4_13SM90_TMA_LOADENS4_14ComposedLayoutINS4_7SwizzleILi1ELi4ELi3EEENS4_18smem_ptr_flag_bitsILi8EEENST_INS5_IJNSA_ILi8EEESH_EEENS5_IJSH_SB_EEEEEEEvNS4_8identityES12_S1C_vS1D_EENS_8epilogue10collective6detail29Sm90TmaWarpSpecializedAdapterINS1G_15DefaultEpilogueISJ_SK_SK_NS1F_6thread17LinearCombinationISJ_Li1EffLNS1K_9ScaleType4KindE0ELNS_15FloatRoundStyleE2ESJ_EENS1_15EpilogueDefaultEEEEEvvEEEEvNT_6ParamsE:
[----:B------:R-:W0:Y:S02]  /*0000*/  LDC R1, c[0x0][0x28] ;  /* 0x00000a00ff017b82 */ /* 0x000e240000000800 */
[----:B0-----:R-:W-:Y:S01]  /*0010*/  VIADD R1, R1, 0xffffff00 ;  /* 0xffffff0001017836 */ /* 0x001fe20000000000 */
[----:B------:R-:W0:Y:S01]  /*0020*/  S2R R2, SR_TID.X ;  /* 0x0000000000027919 */ /* 0x000e220000002100 */
[----:B------:R-:W-:Y:S01]  /*0030*/  ELECT P0, URZ, PT ;  /* 0x00000000003f782f */ /* 0x000fe20003800000 */
[----:B------:R-:W-:Y:S01]  /*0040*/  BSSY B0, `(.L_x_0) ;  /* 0x0000015000007945 */ /* 0x000fe20003800000 */
[--C-:B0-----:R-:W-:Y:S02]  /*0050*/  SHF.R.U32.HI R0, RZ, 0x5, R2.reuse ;  /* 0x00000005ff007819 */ /* 0x101fe40000011602 */
[----:B------:R-:W-:-:S03]  /*0060*/  SHF.R.U32.HI R2, RZ, 0x7, R2 ;  /* 0x00000007ff027819 */ /* 0x000fc60000011602 */
[----:B------:R-:W0:Y:S04]  /*0070*/  SHFL.IDX PT, R3, R0, RZ, 0x1f ;  /* 0x00001fff00037589 */ /* 0x000e2800000e0000 */
[----:B------:R-:W1:Y:S01]  /*0080*/  SHFL.IDX PT, R2, R2, RZ, 0x1f ;  /* 0x00001fff02027589 */ /* 0x000e6200000e0000 */
[----:B0-----:R-:W-:Y:S02]  /*0090*/  R2UR UR4, R3 ;  /* 0x00000000030472ca */ /* 0x001fe400000e0000 */
[----:B-1----:R-:W-:-:S11]  /*00a0*/  R2UR UR6, R2 ;  /* 0x00000000020672ca */ /* 0x002fd600000e0000 */
[----:B------:R-:W-:Y:S02]  /*00b0*/  USHF.R.S32.HI UR5, URZ, 0x1f, UR4 ;  /* 0x0000001f3f057899 */ /* 0x000fe40008011404 */
[----:B------:R-:W-:Y:S02]  /*00c0*/  ISETP.NE.OR P0, PT, RZ, UR4, !P0 ;  /* 0x00000004ff007c0c */ /* 0x000fe4000c705670 */
[----:B------:R-:W-:-:S04]  /*00d0*/  ULEA.HI UR5, UR5, UR4, URZ, 0x2 ;  /* 0x0000000405057291 */ /* 0x000fc8000f8f103f */
[----:B------:R-:W-:-:S04]  /*00e0*/  ULOP3.LUT UR5, UR5, 0xfffffffc, URZ, 0xc0, !UPT ;  /* 0xfffffffc05057892 */ /* 0x000fc8000f8ec03f */
[----:B------:R-:W-:-:S03]  /*00f0*/  UIADD3 UR8, UR4, -UR5, URZ ;  /* 0x8000000504087290 */ /* 0x000fc6000fffe03f */
[----:B------:R-:W-:Y:S09]  /*0100*/  @P0 BRA `(.L_x_1) ;  /* 0x0000000000200947 */ /* 0x000ff20003800000 */
[----:B------:R-:W-:Y:S02]  /*0110*/  ULDC.64 UR4, c[0x0][0x198] ;  /* 0x0000660000047ab9 */ /* 0x000fe40000000a00 */
[----:B------:R-:W-:Y:S02]  /*0120*/  UIADD3 UR10, UP0, UR4, 0xf0, URZ ;  /* 0x000000f0040a7890 */ /* 0x000fe4000ff1e03f */
[----:B------:R-:W-:Y:S02]  /*0130*/  UIADD3 UR4, UP1, UR4, 0x1f0, URZ ;  /* 0x000001f004047890 */ /* 0x000fe4000ff3e03f */
[----:B------:R-:W-:Y:S02]  /*0140*/  UIADD3.X UR11, URZ, UR5, URZ, UP0, !UPT ;  /* 0x000000053f0b7290 */ /* 0x000fe400087fe43f */
[----:B------:R-:W-:-:S07]  /*0150*/  UIADD3.X UR5, URZ, UR5, URZ, UP1, !UPT ;  /* 0x000000053f057290 */ /* 0x000fce0008ffe43f */
[----:B------:R0:W-:Y:S02]  /*0160*/  UTMACCTL.PF [UR10] ;  /* 0x000000000a0079b9 */ /* 0x0001e40008040000 */
[----:B------:R0:W-:Y:S02]  /*0170*/  UTMACCTL.PF [UR4] ;  /* 0x00000000040079b9 */ /* 0x0001e40008040000 */
[----:B0-----:R-:W-:Y:S01]  /*0180*/  NOP ;  /* 0x0000000000007918 */ /* 0x001fe20000000000 */
.L_x_1:
[----:B------:R-:W-:Y:S05]  /*0190*/  BSYNC B0 ;  /* 0x0000000000007941 */ /* 0x000fea0003800000 */
.L_x_0:
[----:B------:R-:W0:Y:S01]  /*01a0*/  SHFL.IDX PT, R2, R0, RZ, 0x1f ;  /* 0x00001fff00027589 */ /* 0x000e2200000e0000 */
[----:B------:R-:W-:Y:S01]  /*01b0*/  UISETP.NE.AND UP0, UPT, UR8, 0x3, UPT ;  /* 0x000000030800788c */ /* 0x000fe2000bf05270 */
[----:B------:R-:W-:Y:S01]  /*01c0*/  ISETP.NE.AND P1, PT, RZ, UR6, PT ;  /* 0x00000006ff007c0c */ /* 0x000fe2000bf25270 */
[----:B------:R-:W-:Y:S02]  /*01d0*/  UIADD3 UR10, UR6, -0x1, URZ ;  /* 0xffffffff060a7890 */ /* 0x000fe4000fffe03f */
[----:B------:R-:W-:Y:S02]  /*01e0*/  UISETP.EQ.OR UP0, UPT, UR8, URZ, !UP0 ;  /* 0x0000003f0800728c */ /* 0x000fe4000c702670 */
[----:B------:R-:W-:Y:S02]  /*01f0*/  UISETP.GE.U32.AND UP1, UPT, UR10, 0x2, UPT ;  /* 0x000000020a00788c */ /* 0x000fe4000bf26070 */
[----:B------:R-:W-:-:S04]  /*0200*/  UISETP.EQ.AND UP0, UPT, UR6, URZ, UP0 ;  /* 0x0000003f0600728c */ /* 0x000fc80008702270 */
[----:B------:R-:W-:-:S04]  /*0210*/  USEL UR13, URZ, 0x1, !UP0 ;  /* 0x000000013f0d7887 */ /* 0x000fc8000c000000 */
[----:B------:R-:W-:Y:S01]  /*0220*/  USEL UR13, UR13, 0x2, UP1 ;  /* 0x000000020d0d7887 */ /* 0x000fe20008800000 */
[----:B0-----:R-:W-:-:S13]  /*0230*/  ISETP.NE.AND P0, PT, R2, RZ, PT ;  /* 0x000000ff0200720c */ /* 0x001fda0003f05270 */
[----:B------:R-:W-:Y:S05]  /*0240*/  @P0 BRA `(.L_x_2) ;  /* 0x0000000000600947 */ /* 0x000fea0003800000 */
[----:B------:R-:W0:Y:S01]  /*0250*/  S2UR UR9, SR_CgaCtaId ;  /* 0x00000000000979c3 */ /* 0x000e220000008800 */
[----:B------:R-:W-:Y:S01]  /*0260*/  UMOV UR4, 0x400 ;  /* 0x0000040000047882 */ /* 0x000fe20000000000 */
[----:B------:R-:W-:Y:S01]  /*0270*/  UMOV UR5, 0x1 ;  /* 0x0000000100057882 */ /* 0x000fe20000000000 */
[----:B------:R-:W-:Y:S01]  /*0280*/  UMOV UR6, 0x100 ;  /* 0x0000010000067882 */ /* 0x000fe20000000000 */
[----:B------:R-:W-:Y:S01]  /*0290*/  ELECT P0, URZ, PT ;  /* 0x00000000003f782f */ /* 0x000fe20003800000 */
[----:B------:R-:W-:-:S04]  /*02a0*/  UIADD3 UR6, -UR6, 0x100000, URZ ;  /* 0x0010000006067890 */ /* 0x000fc8000fffe13f */
[----:B------:R-:W-:Y:S02]  /*02b0*/  USHF.L.U32 UR7, UR6, 0xb, URZ ;  /* 0x0000000b06077899 */ /* 0x000fe4000800063f */
[----:B------:R-:W-:Y:S02]  /*02c0*/  USHF.L.U32 UR6, UR6, 0x1, URZ ;  /* 0x0000000106067899 */ /* 0x000fe4000800063f */
[----:B0-----:R-:W-:Y:S02]  /*02d0*/  ULEA UR9, UR9, UR4, 0x18 ;  /* 0x0000000409097291 */ /* 0x001fe4000f8ec03f */
[----:B------:R-:W-:-:S04]  /*02e0*/  UIADD3 UR4, -UR5, 0x100000, URZ ;  /* 0x0010000005047890 */ /* 0x000fc8000fffe13f */
[----:B------:R-:W-:Y:S02]  /*02f0*/  USHF.L.U32 UR5, UR4, 0xb, URZ ;  /* 0x0000000b04057899 */ /* 0x000fe4000800063f */
[----:B------:R-:W-:Y:S01]  /*0300*/  USHF.L.U32 UR4, UR4, 0x1, URZ ;  /* 0x0000000104047899 */ /* 0x000fe2000800063f */
[----:B------:R-:W0:Y:S11]  /*0310*/  FENCE.VIEW.ASYNC.S ;  /* 0x00000000000073c6 */ /* 0x000e360000000000 */
[----:B0-----:R0:W1:Y:S01]  /*0320*/  SYNCS.EXCH.64 URZ, [UR9], UR4 ;  /* 0x00000004093f75b2 */ /* 0x0010620008000100 */
[----:B------:R0:W2:Y:S01]  /*0330*/  SYNCS.EXCH.64 URZ, [UR9+0x28], UR6 ;  /* 0x00002806093f75b2 */ /* 0x0000a20008000100 */
[----:B------:R0:W3:Y:S01]  /*0340*/  SYNCS.EXCH.64 URZ, [UR9+0x8], UR4 ;  /* 0x00000804093f75b2 */ /* 0x0000e20008000100 */
[----:B------:R0:W4:Y:S01]  /*0350*/  SYNCS.EXCH.64 URZ, [UR9+0x30], UR6 ;  /* 0x00003006093f75b2 */ /* 0x0001220008000100 */
[----:B------:R0:W0:Y:S01]  /*0360*/  SYNCS.EXCH.64 URZ, [UR9+0x10], UR4 ;  /* 0x00001004093f75b2 */ /* 0x0000220008000100 */
[----:B------:R0:W0:Y:S01]  /*0370*/  SYNCS.EXCH.64 URZ, [UR9+0x38], UR6 ;  /* 0x00003806093f75b2 */ /* 0x0000220008000100 */
[----:B------:R0:W0:Y:S01]  /*0380*/  SYNCS.EXCH.64 URZ, [UR9+0x18], UR4 ;  /* 0x00001804093f75b2 */ /* 0x0000220008000100 */
[----:B------:R0:W0:Y:S01]  /*0390*/  SYNCS.EXCH.64 URZ, [UR9+0x40], UR6 ;  /* 0x00004006093f75b2 */ /* 0x0000220008000100 */
[----:B------:R0:W0:Y:S01]  /*03a0*/  SYNCS.EXCH.64 URZ, [UR9+0x20], UR4 ;  /* 0x00002004093f75b2 */ /* 0x0000220008000100 */
[----:B------:R0:W0:Y:S01]  /*03b0*/  SYNCS.EXCH.64 URZ, [UR9+0x48], UR6 ;  /* 0x00004806093f75b2 */ /* 0x0000220008000100 */
[----:B------:R-:W-:Y:S01]  /*03c0*/  NOP ;  /* 0x0000000000007918 */ /* 0x000fe20000000000 */
.L_x_2:
[----:B------:R-:W5:Y:S01]  /*03d0*/  SHFL.IDX PT, R0, R0, RZ, 0x1f ;  /* 0x00001fff00007589 */ /* 0x000f6200000e0000 */
[----:B------:R-:W1:Y:S01]  /*03e0*/  LDC R2, c[0x0][0x65c] ;  /* 0x00019700ff027b82 */ /* 0x000e620000000800 */
[----:B------:R-:W-:Y:S01]  /*03f0*/  ELECT P0, URZ, PT ;  /* 0x00000000003f782f */ /* 0x000fe20003800000 */
[----:B------:R-:W-:Y:S01]  /*0400*/  IMAD.MOV.U32 R3, RZ, RZ, RZ ;  /* 0x000000ffff037224 */ /* 0x000fe200078e00ff */
[----:B0-----:R-:W-:Y:S01]  /*0410*/  UMOV UR4, 0x20 ;  /* 0x0000002000047882 */ /* 0x001fe20000000000 */
[----:B------:R-:W-:Y:S01]  /*0420*/  NOP ;  /* 0x0000000000007918 */ /* 0x000fe20000000000 */
[----:B------:R-:W-:Y:S01]  /*0430*/  NOP ;  /* 0x0000000000007918 */ /* 0x000fe20000000000 */
[----:B-----5:R-:W-:Y:S02]  /*0440*/  ISETP.NE.OR P0, PT, R0, RZ, !P0 ;  /* 0x000000ff0000720c */ /* 0x020fe40004705670 */
[----:B-1----:R-:W-:Y:S01]  /*0450*/  ISETP.NE.AND P4, PT, R2, 0x1, PT ;  /* 0x000000010200780c */ /* 0x002fe20003f85270 */
[----:B------:R-:W0:Y:S01]  /*0460*/  S2R R0, SR_CTAID.Y ;  /* 0x0000000000007919 */ /* 0x000e220000002600 */
[----:B------:R-:W1:Y:S09]  /*0470*/  S2R R2, SR_CTAID.X ;  /* 0x0000000000027919 */ /* 0x000e720000002500 */
[----:B------:R-:W-:Y:S01]  /*0480*/  VOTEU.ALL UP0, P0 ;  /* 0x00000000003f7886 */ /* 0x000fe20000000000 */
[----:B------:R-:W-:Y:S01]  /*0490*/  VOTEU.ALL UP1, P0 ;  /* 0x00000000003f7886 */ /* 0x000fe20000020000 */
[----:B------:R-:W1:Y:S01]  /*04a0*/  @P4 LDC R7, c[0x0][0x10] ;  /* 0x00000400ff074b82 */ /* 0x000e620000000800 */
[----:B------:R-:W-:-:S02]  /*04b0*/  @P4 IMAD.MOV.U32 R5, RZ, RZ, RZ ;  /* 0x000000ffff054224 */ /* 0x000fc400078e00ff */
[----:B------:R-:W-:Y:S01]  /*04c0*/  @P4 IMAD.MOV.U32 R11, RZ, RZ, RZ ;  /* 0x000000ffff0b4224 */ /* 0x000fe200078e00ff */
[----:B------:R-:W-:Y:S01]  /*04d0*/  @!UP0 UMOV UR6, 0x400 ;  /* 0x0000040000068882 */ /* 0x000fe20000000000 */
[----:B------:R-:W-:-:S04]  /*04e0*/  @!UP0 UIADD3 UR4, -UR4, 0x100000, URZ ;  /* 0x0010000004048890 */ /* 0x000fc8000fffe13f */
[----:B------:R-:W-:Y:S02]  /*04f0*/  @!UP0 USHF.L.U32 UR5, UR4, 0xb, URZ ;  /* 0x0000000b04058899 */ /* 0x000fe4000800063f */
[----:B------:R-:W-:Y:S01]  /*0500*/  @!UP0 USHF.L.U32 UR4, UR4, 0x1, URZ ;  /* 0x0000000104048899 */ /* 0x000fe2000800063f */
[----:B------:R-:W5:Y:S08]  /*0510*/  @!P4 LDC R9, c[0x0][0xc] ;  /* 0x00000300ff09cb82 */ /* 0x000f700000000800 */
[----:B------:R-:W2:Y:S01]  /*0520*/  @!UP0 S2UR UR7, SR_CgaCtaId ;  /* 0x00000000000789c3 */ /* 0x000ea20000008800 */
[----:B0-----:R-:W-:-:S04]  /*0530*/  @P4 IMAD.MOV.U32 R4, RZ, RZ, R0 ;  /* 0x000000ffff044224 */ /* 0x001fc800078e0000 */
[----:B-1----:R-:W-:-:S04]  /*0540*/  @P4 IMAD.WIDE.U32 R6, R2, R7, R4 ;  /* 0x0000000702064225 */ /* 0x002fc800078e0004 */
[----:B------:R-:W-:Y:S02]  /*0550*/  @P4 IMAD.MOV.U32 R16, RZ, RZ, R6 ;  /* 0x000000ffff104224 */ /* 0x000fe400078e0006 */
[----:B------:R-:W-:Y:S02]  /*0560*/  @P4 IMAD.IADD R17, R7, 0x1, R11 ;  /* 0x0000000107114824 */ /* 0x000fe400078e020b */
[----:B-----5:R-:W-:-:S04]  /*0570*/  @!P4 IMAD.WIDE.U32 R4, R9, R0, R2 ;  /* 0x000000000904c225 */ /* 0x020fc800078e0002 */
[----:B------:R-:W-:Y:S02]  /*0580*/  @!P4 IMAD.MOV.U32 R16, RZ, RZ, R4 ;  /* 0x000000ffff10c224 */ /* 0x000fe400078e0004 */
[----:B------:R-:W-:Y:S01]  /*0590*/  @!P4 IMAD.MOV.U32 R17, RZ, RZ, R5 ;  /* 0x000000ffff11c224 */ /* 0x000fe200078e0005 */
[----:B--2---:R-:W-:Y:S02]  /*05a0*/  @!UP0 ULEA UR6, UR7, UR6, 0x18 ;  /* 0x0000000607068291 */ /* 0x004fe4000f8ec03f */
[----:B------:R0:W-:Y:S01]  /*05b0*/  STL [R1+0x7c], R16 ;  /* 0x00007c1001007387 */ /* 0x0001e20000100800 */
[----:B------:R-:W-:-:S03]  /*05c0*/  VOTEU.ALL UP0, P0 ;  /* 0x00000000003f7886 */ /* 0x000fc60000000000 */
[----:B------:R0:W-:Y:S04]  /*05d0*/  STL [R1+0x78], R17 ;  /* 0x0000781101007387 */ /* 0x0001e80000100800 */
[----:B------:R-:W1:Y:S02]  /*05e0*/  FENCE.VIEW.ASYNC.S ;  /* 0x00000000000073c6 */ /* 0x000e640000000000 */
[----:B-1----:R0:W3:Y:S01]  /*05f0*/  @!UP0 SYNCS.EXCH.64 URZ, [UR6+0x60], UR4 ;  /* 0x00006004063f85b2 */ /* 0x0020e20008000100 */
[----:B------:R0:W3:Y:S01]  /*0600*/  @!UP1 SYNCS.EXCH.64 URZ, [UR6+0x68], UR4 ;  /* 0x00006804063f95b2 */ /* 0x0000e20008000100 */
[----:B------:R-:W-:Y:S01]  /*0610*/  NOP ;  /* 0x0000000000007918 */ /* 0x000fe20000000000 */
[----:B---34-:R-:W-:Y:S06]  /*0620*/  BAR.SYNC.DEFER_BLOCKING 0x0 ;  /* 0x0000000000007b1d */ /* 0x018fec0000010000 */
[----:B0-----:R-:W-:Y:S05]  /*0630*/  @!P1 BRA `(.L_x_3) ;  /* 0x000000e000e89947 */ /* 0x001fea0003800000 */
[----:B------:R-:W-:-:S06]  /*0640*/  UISETP.GT.U32.AND UP0, UPT, UR10, 0x1, UPT ;  /* 0x000000010a00788c */ /* 0x000fcc000bf04070 */
[----:B------:R-:W-:-:S13]  /*0650*/  PLOP3.LUT P0, PT, PT, PT, UP0, 0x80, 0x0 ;  /* 0x000000000000781c */ /* 0x000fda0003f0f008 */
[----:B------:R-:W-:Y:S05]  /*0660*/  @P0 EXIT ;  /* 0x000000000000094d */ /* 0x000fea0003800000 */
[----:B------:R-:W-:Y:S01]  /*0670*/  IMAD.MOV.U32 R6, RZ, RZ, -0x1 ;  /* 0xffffffffff067424 */ /* 0x000fe200078e00ff */
[----:B------:R-:W-:Y:S01]  /*0680*/  ULDC.64 UR4, c[0x0][0x650] ;  /* 0x0001940000047ab9 */ /* 0x000fe20000000a00 */
[----:B------:R-:W-:Y:S01]  /*0690*/  IMAD.MOV.U32 R5, RZ, RZ, -0x1 ;  /* 0xffffffffff057424 */ /* 0x000fe200078e00ff */
[----:B------:R-:W-:Y:S01]  /*06a0*/  ISETP.GE.U32.AND P0, PT, R16, UR4, PT ;  /* 0x0000000410007c0c */ /* 0x000fe2000bf06070 */
[----:B------:R-:W-:Y:S01]  /*06b0*/  UMOV UR22, 0xffffffff ;  /* 0xffffffff00167882 */ /* 0x000fe20000000000 */
[----:B------:R0:W-:Y:S01]  /*06c0*/  STL [R1+0x84], R6 ;  /* 0x0000840601007387 */ /* 0x0001e20000100800 */
[----:B------:R-:W-:Y:S02]  /*06d0*/  PRMT R4, RZ, 0x7610, R4 ;  /* 0x00007610ff047816 */ /* 0x000fe40000000004 */
[----:B------:R-:W-:Y:S01]  /*06e0*/  ISETP.GE.U32.AND.EX P0, PT, R17, UR5, PT, P0 ;  /* 0x0000000511007c0c */ /* 0x000fe2000bf06100 */
[----:B------:R0:W-:-:S12]  /*06f0*/  STL [R1+0x80], R5 ;  /* 0x0000800501007387 */ /* 0x0001d80000100800 */
[----:B0-----:R-:W-:Y:S05]  /*0700*/  @P0 BRA `(.L_x_4) ;  /* 0x0000000400680947 */ /* 0x001fea0003800000 */
[----:B------:R-:W0:Y:S01]  /*0710*/  LDC.64 R12, c[0x0][0x628] ;  /* 0x00018a00ff0c7b82 */ /* 0x000e220000000a00 */
[----:B------:R-:W-:Y:S02]  /*0720*/  IMAD.MOV.U32 R4, RZ, RZ, R16 ;  /* 0x000000ffff047224 */ /* 0x000fe400078e0010 */
[----:B------:R-:W-:-:S05]  /*0730*/  IMAD.MOV.U32 R5, RZ, RZ, R17 ;  /* 0x000000ffff057224 */ /* 0x000fca00078e0011 */
[----:B------:R-:W1:Y:S08]  /*0740*/  LDC R10, c[0x0][0x630] ;  /* 0x00018c00ff0a7b82 */ /* 0x000e700000000800 */
[----:B------:R-:W2:Y:S01]  /*0750*/  LDC.64 R14, c[0x0][0x620] ;  /* 0x00018800ff0e7b82 */ /* 0x000ea20000000a00 */
[----:B0-----:R-:W-:-:S04]  /*0760*/  ISETP.NE.U32.AND P0, PT, R12, RZ, PT ;  /* 0x000000ff0c00720c */ /* 0x001fc80003f05070 */
[----:B------:R-:W-:-:S13]  /*0770*/  ISETP.NE.AND.EX P0, PT, R13, RZ, PT, P0 ;  /* 0x000000ff0d00720c */ /* 0x000fda0003f05300 */
[----:B-12---:R-:W-:Y:S05]  /*0780*/  @!P0 BRA `(.L_x_5) ;  /* 0x0000000000288947 */ /* 0x006fea0003800000 */
[----:B------:R-:W0:Y:S02]  /*0790*/  LDC R9, c[0x0][0x634] ;  /* 0x00018d00ff097b82 */ /* 0x000e240000000800 */
[----:B0-----:R-:W-:-:S05]  /*07a0*/  IADD3 R9, P0, R16, R9, RZ ;  /* 0x0000000910097210 */ /* 0x001fca0007f1e0ff */
[----:B------:R-:W-:-:S04]  /*07b0*/  IMAD.X R11, RZ, RZ, R17, P0 ;  /* 0x000000ffff0b7224 */ /* 0x000fc800000e0611 */
[----:B------:R-:W-:-:S04]  /*07c0*/  IMAD.WIDE.U32 R4, R11, R12, RZ ;  /* 0x0000000c0b047225 */ /* 0x000fc800078e00ff */
[----:B------:R-:W-:-:S04]  /*07d0*/  IMAD.WIDE.U32 R6, P0, R9, R13, R4 ;  /* 0x0000000d09067225 */ /* 0x000fc80007800004 */
[----:B------:R-:W-:-:S04]  /*07e0*/  IMAD.WIDE.U32 R4, R9, R12, RZ ;  /* 0x0000000c09047225 */ /* 0x000fc800078e00ff */
[----:B------:R-:W-:Y:S01]  /*07f0*/  IMAD.X R9, RZ, RZ, RZ, P0 ;  /* 0x000000ffff097224 */ /* 0x000fe200000e06ff */
[----:B------:R-:W-:Y:S01]  /*0800*/  IADD3 RZ, P0, R5, R6, RZ ;  /* 0x0000000605ff7210 */ /* 0x000fe20007f1e0ff */
[----:B------:R-:W-:-:S04]  /*0810*/  IMAD.MOV.U32 R8, RZ, RZ, R7 ;  /* 0x000000ffff087224 */ /* 0x000fc800078e0007 */
[----:B------:R-:W-:-:S08]  /*0820*/  IMAD.WIDE.U32.X R4, R11, R13, R8, P0 ;  /* 0x0000000d0b047225 */ /* 0x000fd000000e0408 */
.L_x_5:
[-CC-:B------:R-:W-:Y:S01]  /*0830*/  SHF.R.U64 R24, R4, R10.reuse, R5.reuse ;  /* 0x0000000a04187219 */ /* 0x180fe20000001205 */
[----:B------:R-:W0:Y:S01]  /*0840*/  LDC R8, c[0x0][0x618] ;  /* 0x00018600ff087b82 */ /* 0x000e220000000800 */
[----:B------:R-:W-:Y:S01]  /*0850*/  SHF.R.U32.HI R4, RZ, R10, R5 ;  /* 0x0000000aff047219 */ /* 0x000fe20000011605 */
[----:B------:R-:W-:Y:S01]  /*0860*/  ULDC UR4, c[0x0][0x150] ;  /* 0x0000540000047ab9 */ /* 0x000fe20000000800 */
[----:B------:R-:W-:Y:S01]  /*0870*/  IADD3 R9, P0, RZ, -R24, RZ ;  /* 0x80000018ff097210 */ /* 0x000fe20007f1e0ff */
[----:B------:R-:W-:Y:S01]  /*0880*/  IMAD.MOV.U32 R5, RZ, RZ, R17 ;  /* 0x000000ffff057224 */ /* 0x000fe200078e0011 */
[----:B------:R-:W-:-:S03]  /*0890*/  I2FP.F32.U32 R3, R2 ;  /* 0x0000000200037245 */ /* 0x000fc60000201000 */
[----:B------:R-:W1:Y:S01]  /*08a0*/  LDC.64 R18, c[0x0][0x640] ;  /* 0x00019000ff127b82 */ /* 0x000e620000000a00 */
[----:B------:R-:W-:Y:S02]  /*08b0*/  IMAD.X R11, RZ, RZ, ~R4, P0 ;  /* 0x000000ffff0b7224 */ /* 0x000fe400000e0e04 */
[----:B------:R-:W-:Y:S01]  /*08c0*/  FMUL R3, R3, UR4 ;  /* 0x0000000403037c20 */ /* 0x000fe20008400000 */
[----:B------:R-:W-:Y:S01]  /*08d0*/  IMAD.MOV.U32 R4, RZ, RZ, R16 ;  /* 0x000000ffff047224 */ /* 0x000fe200078e0010 */
[----:B------:R-:W-:Y:S01]  /*08e0*/  ULDC UR4, c[0x0][0x154] ;  /* 0x0000550000047ab9 */ /* 0x000fe20000000800 */
[-C--:B------:R-:W-:Y:S02]  /*08f0*/  IMAD R6, R11, R14.reuse, RZ ;  /* 0x0000000e0b067224 */ /* 0x080fe400078e02ff */
[C---:B------:R-:W-:Y:S01]  /*0900*/  IMAD.WIDE.U32 R4, R9.reuse, R14, R4 ;  /* 0x0000000e09047225 */ /* 0x040fe200078e0004 */
[----:B------:R-:W2:Y:S01]  /*0910*/  LDC R10, c[0x0][0x608] ;  /* 0x00018200ff0a7b82 */ /* 0x000ea20000000800 */
[----:B------:R-:W3:Y:S02]  /*0920*/  F2I.U32.TRUNC.NTZ R3, R3 ;  /* 0x0000000300037305 */ /* 0x000ee4000020f000 */
[----:B------:R-:W-:-:S04]  /*0930*/  IMAD R9, R9, R15, R6 ;  /* 0x0000000f09097224 */ /* 0x000fc800078e0206 */
[----:B------:R-:W-:Y:S01]  /*0940*/  IMAD.IADD R5, R5, 0x1, R9 ;  /* 0x0000000105057824 */ /* 0x000fe200078e0209 */
[----:B------:R-:W4:Y:S01]  /*0950*/  LDC R7, c[0x0][0x144] ;  /* 0x00005100ff077b82 */ /* 0x000f220000000800 */
[----:B------:R-:W-:-:S03]  /*0960*/  IMAD.MOV.U32 R9, RZ, RZ, 0x1 ;  /* 0x00000001ff097424 */ /* 0x000fc600078e00ff */
[----:B0-----:R-:W-:Y:S02]  /*0970*/  SHF.R.U64 R12, R4, R8, R5 ;  /* 0x00000008040c7219 */ /* 0x001fe40000001205 */
[----:B------:R-:W-:Y:S02]  /*0980*/  I2FP.F32.U32 R4, R0 ;  /* 0x0000000000047245 */ /* 0x000fe40000201000 */
[----:B------:R-:W0:Y:S01]  /*0990*/  LDC R14, c[0x0][0x658] ;  /* 0x00019600ff0e7b82 */ /* 0x000e220000000800 */
[----:B-1----:R-:W-:Y:S01]  /*09a0*/  ISETP.NE.U32.AND P0, PT, R18, RZ, PT ;  /* 0x000000ff1200720c */ /* 0x002fe20003f05070 */
[----:B---3--:R-:W-:Y:S02]  /*09b0*/  IMAD.MOV R6, RZ, RZ, -R3 ;  /* 0x000000ffff067224 */ /* 0x008fe400078e0a03 */
[----:B------:R-:W-:Y:S01]  /*09c0*/  FMUL R4, R4, UR4 ;  /* 0x0000000404047c20 */ /* 0x000fe20008400000 */
[----:B------:R-:W-:Y:S01]  /*09d0*/  SHF.R.U32.HI R3, RZ, R8, R5 ;  /* 0x00000008ff037219 */ /* 0x000fe20000011605 */
[----:B------:R-:W-:Y:S01]  /*09e0*/  IMAD.MOV.U32 R5, RZ, RZ, -0x1 ;  /* 0xffffffffff057424 */ /* 0x000fe200078e00ff */
[----:B------:R-:W-:Y:S01]  /*09f0*/  ISETP.NE.AND.EX P0, PT, R19, RZ, PT, P0 ;  /* 0x000000ff1300720c */ /* 0x000fe20003f05300 */
[----:B------:R1:W3:Y:S01]  /*0a00*/  F2I.U32.TRUNC.NTZ R11, R4 ;  /* 0x00000004000b7305 */ /* 0x0002e2000020f000 */
[----:B------:R-:W1:Y:S01]  /*0a10*/  LDC R13, c[0x0][0x148] ;  /* 0x00005200ff0d7b82 */ /* 0x000e620000000800 */
[----:B--2---:R-:W-:-:S02]  /*0a20*/  SHF.R.U64 R23, R12, R10, R3 ;  /* 0x0000000a0c177219 */ /* 0x004fc40000001203 */
[----:B------:R-:W-:-:S05]  /*0a30*/  SHF.R.U32.HI R3, RZ, R10, R3 ;  /* 0x0000000aff037219 */ /* 0x000fca0000011603 */
[----:B------:R-:W2:Y:S01]  /*0a40*/  LDC R17, c[0x0][0x600] ;  /* 0x00018000ff117b82 */ /* 0x000ea20000000800 */
[----:B----4-:R-:W-:-:S07]  /*0a50*/  IMAD R8, R7, R6, R2 ;  /* 0x0000000607087224 */ /* 0x010fce00078e0202 */
[----:B------:R-:W4:Y:S01]  /*0a60*/  LDC R16, c[0x0][0x648] ;  /* 0x00019200ff107b82 */ /* 0x000f220000000800 */
[-C--:B0-----:R-:W-:Y:S02]  /*0a70*/  SHF.L.U32 R2, R5, R14.reuse, RZ ;  /* 0x0000000e05027219 */ /* 0x081fe400000006ff */
[--C-:B------:R-:W-:Y:S02]  /*0a80*/  SHF.R.U64 R22, R23, R14, R3.reuse ;  /* 0x0000000e17167219 */ /* 0x100fe40000001203 */
[----:B------:R-:W-:Y:S02]  /*0a90*/  LOP3.LUT R10, RZ, R2, RZ, 0x33, !PT ;  /* 0x00000002ff0a7212 */ /* 0x000fe400078e33ff */
[-C--:B------:R-:W-:Y:S01]  /*0aa0*/  SHF.R.U32.HI R3, RZ, R14.reuse, R3 ;  /* 0x0000000eff037219 */ /* 0x080fe20000011603 */
[----:B------:R-:W0:Y:S01]  /*0ab0*/  LDC R21, c[0x0][0x638] ;  /* 0x00018e00ff157b82 */ /* 0x000e220000000800 */
[----:B------:R-:W-:Y:S01]  /*0ac0*/  SHF.L.U32 R9, R9, R14, RZ ;  /* 0x0000000e09097219 */ /* 0x000fe200000006ff */
[----:B------:R-:W-:-:S06]  /*0ad0*/  IMAD.MOV.U32 R2, RZ, RZ, R22 ;  /* 0x000000ffff027224 */ /* 0x000fcc00078e0016 */
[----:B------:R-:W0:Y:S01]  /*0ae0*/  LDC R20, c[0x0][0x610] ;  /* 0x00018400ff147b82 */ /* 0x000e220000000800 */
[----:B-1-3--:R-:W-:Y:S05]  /*0af0*/  @!P0 BRA `(.L_x_6) ;  /* 0x0000000000288947 */ /* 0x00afea0003800000 */
[----:B------:R-:W1:Y:S02]  /*0b00*/  LDC R7, c[0x0][0x64c] ;  /* 0x00019300ff077b82 */ /* 0x000e640000000800 */
[----:B-1----:R-:W-:-:S05]  /*0b10*/  IADD3 R7, P0, R22, R7, RZ ;  /* 0x0000000716077210 */ /* 0x002fca0007f1e0ff */
        /* <DEDUP_REMOVED lines=8> */
.L_x_6:
[----:B----4-:R-:W-:Y:S01]  /*0ba0*/  SHF.R.U64 R2, R2, R16, R3 ;  /* 0x0000001002027219 */ /* 0x010fe20000001203 */
[----:B--2---:R-:W-:Y:S01]  /*0bb0*/  VIADD R3, R17, 0xffffffff ;  /* 0xffffffff11037836 */ /* 0x004fe20000000000 */
[----:B------:R-:W-:Y:S01]  /*0bc0*/  LOP3.LUT R10, R23, R10, RZ, 0xc0, !PT ;  /* 0x0000000a170a7212 */ /* 0x000fe200078ec0ff */
[----:B------:R-:W-:Y:S01]  /*0bd0*/  IMAD.MOV R11, RZ, RZ, -R11 ;  /* 0x000000ffff0b7224 */ /* 0x000fe200078e0a0b */
[----:B------:R-:W-:Y:S01]  /*0be0*/  R2UR UR22, R24 ;  /* 0x00000000181672ca */ /* 0x000fe200000e0000 */
[----:B------:R-:W-:Y:S01]  /*0bf0*/  IMAD.MOV R4, RZ, RZ, -R2 ;  /* 0x000000ffff047224 */ /* 0x000fe200078e0a02 */
[----:B------:R-:W-:Y:S01]  /*0c00*/  LOP3.LUT R3, R12, R3, RZ, 0xc0, !PT ;  /* 0x000000030c037212 */ /* 0x000fe200078ec0ff */
[----:B------:R-:W-:Y:S02]  /*0c10*/  @P4 IMAD R8, R13, R11, R0 ;  /* 0x0000000b0d084224 */ /* 0x000fe400078e0200 */
[----:B------:R-:W-:Y:S02]  /*0c20*/  IMAD R9, R9, R2, R10 ;  /* 0x0000000209097224 */ /* 0x000fe400078e020a */
[----:B0-----:R-:W-:-:S02]  /*0c30*/  IMAD R0, R4, R21, R22 ;  /* 0x0000001504007224 */ /* 0x001fc400078e0216 */
[----:B------:R-:W-:Y:S02]  /*0c40*/  IMAD R8, R9, R20, R8 ;  /* 0x0000001409087224 */ /* 0x000fe400078e0208 */
[----:B------:R-:W-:Y:S02]  /*0c50*/  IMAD R3, R0, R17, R3 ;  /* 0x0000001100037224 */ /* 0x000fe400078e0203 */
[----:B------:R-:W-:-:S03]  /*0c60*/  IMAD.MOV.U32 R4, RZ, RZ, 0x1 ;  /* 0x00000001ff047424 */ /* 0x000fc600078e00ff */
[----:B------:R-:W-:Y:S02]  /*0c70*/  SEL R2, R3, R8, !P4 ;  /* 0x0000000803027207 */ /* 0x000fe40006000000 */
[----:B------:R-:W-:-:S03]  /*0c80*/  SEL R0, R8, R3, !P4 ;  /* 0x0000000308007207 */ /* 0x000fc60006000000 */
[----:B------:R0:W-:Y:S04]  /*0c90*/  STL [R1+0x80], R2 ;  /* 0x0000800201007387 */ /* 0x0001e80000100800 */
[----:B------:R0:W-:Y:S02]  /*0ca0*/  STL [R1+0x84], R0 ;  /* 0x0000840001007387 */ /* 0x0001e40000100800 */
.L_x_4:
[----:B------:R-:W-:-:S08]  /*0cb0*/  NOP ;  /* 0x0000000000007918 */ /* 0x000fd00000000000 */
[----:B------:R-:W1:Y:S02]  /*0cc0*/  USETMAXREG.TRY_ALLOC.CTAPOOL UP0, 0xe8 ;  /* 0x000000e8000079c8 */ /* 0x000e640008000600 */
[----:B-1----:R-:W-:-:S13]  /*0cd0*/  PLOP3.LUT P0, PT, PT, PT, UP0, 0x80, 0x0 ;  /* 0x000000000000781c */ /* 0x002fda0003f0f008 */
[----:B------:R-:W-:Y:S05]  /*0ce0*/  @!P0 BRA `(.L_x_4) ;  /* 0xfffffffc00f08947 */ /* 0x000fea000383ffff */
[----:B------:R-:W-:Y:S01]  /*0cf0*/  ULDC.64 UR4, c[0x0][0x598] ;  /* 0x0001660000047ab9 */ /* 0x000fe20000000a00 */
[----:B------:R-:W-:Y:S01]  /*0d00*/  ULDC.64 UR16, c[0x0][0x208] ;  /* 0x0000820000107ab9 */ /* 0x000fe20000000a00 */
[----:B------:R-:W-:-:S04]  /*0d10*/  ISETP.NE.U32.AND P0, PT, RZ, UR4, PT ;  /* 0x00000004ff007c0c */ /* 0x000fc8000bf05070 */
[----:B------:R-:W-:-:S13]  /*0d20*/  ISETP.NE.AND.EX P0, PT, RZ, UR5, PT, P0 ;  /* 0x00000005ff007c0c */ /* 0x000fda000bf05300 */
[----:B------:R-:W-:Y:S05]  /*0d30*/  @!P0 BRA `(.L_x_7) ;  /* 0x0000000000208947 */ /* 0x000fea0003800000 */
[----:B0-----:R-:W0:Y:S02]  /*0d40*/  LDC.64 R2, c[0x0][0x598] ;  /* 0x00016600ff027b82 */ /* 0x001e240000000a00 */
[----:B0-----:R-:W2:Y:S02]  /*0d50*/  LDG.E.64 R2, desc[UR16][R2.64] ;  /* 0x0000001002027981 */ /* 0x001ea4000c1e1b00 */
[----:B--2---:R-:W-:-:S04]  /*0d60*/  ISETP.NE.U32.AND P0, PT, R2, RZ, PT ;  /* 0x000000ff0200720c */ /* 0x004fc80003f05070 */
[----:B------:R-:W-:-:S13]  /*0d70*/  ISETP.NE.AND.EX P0, PT, R3, RZ, PT, P0 ;  /* 0x000000ff0300720c */ /* 0x000fda0003f05300 */
[----:B------:R-:W-:Y:S05]  /*0d80*/  @!P0 BRA `(.L_x_7) ;  /* 0x00000000000c8947 */ /* 0x000fea0003800000 */
[----:B------:R-:W2:Y:S02]  /*0d90*/  LD.E R2, desc[UR16][R2.64] ;  /* 0x0000001002027980 */ /* 0x000ea4000c101900 */
[----:B--2---:R-:W-:Y:S01]  /*0da0*/  R2UR UR20, R2 ;  /* 0x00000000021472ca */ /* 0x004fe200000e0000 */
[----:B------:R-:W-:-:S14]  /*0db0*/  BRA `(.L_x_8) ;  /* 0x0000000000247947 */ /* 0x000fdc0003800000 */
.L_x_7:
[----:B------:R-:W-:Y:S02]  /*0dc0*/  ULDC.64 UR4, c[0x0][0x588] ;  /* 0x0001620000047ab9 */ /* 0x000fe40000000a00 */
[----:B------:R-:W-:-:S04]  /*0dd0*/  ISETP.NE.U32.AND P0, PT, RZ, UR4, PT ;  /* 0x00000004ff007c0c */ /* 0x000fc8000bf05070 */
[----:B------:R-:W-:-:S13]  /*0de0*/  ISETP.NE.AND.EX P0, PT, RZ, UR5, PT, P0 ;  /* 0x00000005ff007c0c */ /* 0x000fda000bf05300 */
[----:B------:R-:W-:Y:S05]  /*0df0*/  @!P0 BRA `(.L_x_9) ;  /* 0x0000000000108947 */ /* 0x000fea0003800000 */
[----:B0-----:R-:W0:Y:S02]  /*0e00*/  LDC.64 R2, c[0x0][0x588] ;  /* 0x00016200ff027b82 */ /* 0x001e240000000a00 */
[----:B0-----:R-:W2:Y:S02]  /*0e10*/  LDG.E R2, desc[UR16][R2.64] ;  /* 0x0000001002027981 */ /* 0x001ea4000c1e1900 */
[----:B--2---:R-:W-:Y:S01]  /*0e20*/  R2UR UR20, R2 ;  /* 0x00000000021472ca */ /* 0x004fe200000e0000 */
[----:B------:R-:W-:-:S14]  /*0e30*/  BRA `(.L_x_8) ;  /* 0x0000000000047947 */ /* 0x000fdc0003800000 */
.L_x_9:
[----:B------:R-:W-:-:S05]  /*0e40*/  ULDC UR20, c[0x0][0x580] ;  /* 0x0001600000147ab9 */ /* 0x000fca0000000800 */
.L_x_8:
[----:B------:R-:W-:Y:S02]  /*0e50*/  ULDC.64 UR4, c[0x0][0x5a0] ;  /* 0x0001680000047ab9 */ /* 0x000fe40000000a00 */
        /* <DEDUP_REMOVED lines=11> */
.L_x_10:
        /* <DEDUP_REMOVED lines=8> */
.L_x_12:
[----:B------:R-:W-:-:S05]  /*0f90*/  ULDC UR21, c[0x0][0x584] ;  /* 0x0001610000157ab9 */ /* 0x000fca0000000800 */
.L_x_11:
[----:B------:R-:W-:-:S13]  /*0fa0*/  LOP3.LUT P0, RZ, R4, 0xff, RZ, 0xc0, !PT ;  /* 0x000000ff04ff7812 */ /* 0x000fda000780c0ff */
[----:B------:R-:W-:Y:S05]  /*0fb0*/  @!P0 EXIT ;  /* 0x000000000000894d */ /* 0x000fea0003800000 */
[----:B------:R-:W-:Y:S01]  /*0fc0*/  ULDC UR4, c[0x0][0x28c] ;  /* 0x0000a30000047ab9 */ /* 0x000fe20000000800 */
[----:B------:R-:W-:Y:S02]  /*0fd0*/  ULOP3.LUT UR23, UR13, 0x1, URZ, 0xfc, !UPT ;  /* 0x000000010d177892 */ /* 0x000fe4000f8efc3f */
[----:B------:R-:W-:-:S04]  /*0fe0*/  UIADD3 UR4, UR4, 0x1f, URZ ;  /* 0x0000001f04047890 */ /* 0x000fc8000fffe03f */
[----:B------:R-:W-:-:S04]  /*0ff0*/  USHF.R.S32.HI UR5, URZ, 0x1f, UR4 ;  /* 0x0000001f3f057899 */ /* 0x000fc80008011404 */
[----:B------:R-:W-:-:S03]  /*1000*/  ULEA.HI UR5, UR5, UR4, URZ, 0x5 ;  /* 0x0000000405057291 */ /* 0x000fc6000f8f283f */
[----:B------:R-:W-:Y:S01]  /*1010*/  UMOV UR4, URZ ;  /* 0x0000003f00047c82 */ /* 0x000fe20008000000 */
[----:B------:R-:W-:-:S03]  /*1020*/  USHF.R.S32.HI UR12, URZ, 0x5, UR5 ;  /* 0x000000053f0c7899 */ /* 0x000fc60008011405 */
[----:B------:R-:W-:-:S09]  /*1030*/  UMOV UR5, URZ ;  /* 0x0000003f00057c82 */ /* 0x000fd20008000000 */
.L_x_293:
[----:B0-----:R-:W0:Y:S01]  /*1040*/  S2R R0, SR_TID.X ;  /* 0x0000000000007919 */ /* 0x001e220000002100 */
[----:B-1----:R-:W1:Y:S01]  /*1050*/  S2UR UR11, SR_CgaCtaId ;  /* 0x00000000000b79c3 */ /* 0x002e620000008800 */
[----:B------:R-:W-:Y:S01]  /*1060*/  UMOV UR14, 0x400 ;  /* 0x00000400000e7882 */ /* 0x000fe20000000000 */
[----:B------:R-:W-:Y:S01]  /*1070*/  UMOV UR6, URZ ;  /* 0x0000003f00067c82 */ /* 0x000fe20008000000 */
[----:B------:R-:W-:Y:S01]  /*1080*/  STL [R1+0x74], RZ ;  /* 0x000074ff01007387 */ /* 0x000fe20000100800 */
[----:B------:R-:W-:Y:S01]  /*1090*/  UMOV UR7, URZ ;  /* 0x0000003f00077c82 */ /* 0x000fe20008000000 */
[----:B------:R-:W-:Y:S01]  /*10a0*/  UMOV UR8, URZ ;  /* 0x0000003f00087c82 */ /* 0x000fe20008000000 */
[----:B------:R-:W-:Y:S01]  /*10b0*/  UMOV UR18, UR5 ;  /* 0x0000000500127c82 */ /* 0x000fe20008000000 */
[----:B------:R-:W-:Y:S01]  /*10c0*/  STL [R1+0x70], RZ ;  /* 0x000070ff01007387 */ /* 0x000fe20000100800 */
[----:B--2---:R-:W2:Y:S01]  /*10d0*/  LDC R2, c[0x0][0x28c] ;  /* 0x0000a300ff027b82 */ /* 0x004ea20000000800 */
[----:B------:R-:W-:-:S02]  /*10e0*/  CS2R R4, SRZ ;  /* 0x0000000000047805 */ /* 0x000fc4000001ff00 */
[----:B------:R-:W-:Y:S01]  /*10f0*/  CS2R R6, SRZ ;  /* 0x0000000000067805 */ /* 0x000fe2000001ff00 */
[----:B------:R-:W-:Y:S01]  /*1100*/  STL [R1+0x6c], RZ ;  /* 0x00006cff01007387 */ /* 0x000fe20000100800 */
[----:B------:R-:W-:Y:S02]  /*1110*/  CS2R R8, SRZ ;  /* 0x0000000000087805 */ /* 0x000fe4000001ff00 */
[----:B------:R-:W-:Y:S02]  /*1120*/  CS2R R10, SRZ ;  /* 0x00000000000a7805 */ /* 0x000fe4000001ff00 */
[----:B------:R-:W-:Y:S01]  /*1130*/  CS2R R12, SRZ ;  /* 0x00000000000c7805 */ /* 0x000fe2000001ff00 */
[----:B------:R-:W-:Y:S01]  /*1140*/  STL [R1+0x68], RZ ;  /* 0x000068ff01007387 */ /* 0x000fe20000100800 */
[----:B------:R-:W-:Y:S02]  /*1150*/  CS2R R14, SRZ ;  /* 0x00000000000e7805 */ /* 0x000fe4000001ff00 */
[----:B------:R-:W-:-:S02]  /*1160*/  CS2R R16, SRZ ;  /* 0x0000000000107805 */ /* 0x000fc4000001ff00 */
[----:B------:R-:W-:Y:S01]  /*1170*/  CS2R R18, SRZ ;  /* 0x0000000000127805 */ /* 0x000fe2000001ff00 */
[----:B------:R-:W-:Y:S01]  /*1180*/  STL [R1+0x64], RZ ;  /* 0x000064ff01007387 */ /* 0x000fe20000100800 */
[----:B------:R-:W-:Y:S02]  /*1190*/  CS2R R20, SRZ ;  /* 0x0000000000147805 */ /* 0x000fe4000001ff00 */
[----:B------:R-:W-:Y:S02]  /*11a0*/  CS2R R22, SRZ ;  /* 0x0000000000167805 */ /* 0x000fe4000001ff00 */
[----:B------:R-:W-:Y:S01]  /*11b0*/  CS2R R152, SRZ ;  /* 0x0000000000987805 */ /* 0x000fe2000001ff00 */
[----:B------:R-:W-:Y:S01]  /*11c0*/  STL [R1+0x60], RZ ;  /* 0x000060ff01007387 */ /* 0x000fe20000100800 */
[----:B-1----:R-:W-:Y:S01]  /*11d0*/  ULEA UR14, UR11, UR14, 0x18 ;  /* 0x0000000e0b0e7291 */ /* 0x002fe2000f8ec03f */
[----:B------:R-:W-:Y:S02]  /*11e0*/  CS2R R154, SRZ ;  /* 0x00000000009a7805 */ /* 0x000fe4000001ff00 */
[----:B------:R-:W-:Y:S01]  /*11f0*/  CS2R R156, SRZ ;  /* 0x00000000009c7805 */ /* 0x000fe2000001ff00 */
[----:B------:R-:W-:Y:S01]  /*1200*/  STL [R1+0x5c], RZ ;  /* 0x00005cff01007387 */ /* 0x000fe20000100800 */
[----:B------:R-:W-:-:S02]  /*1210*/  CS2R R158, SRZ ;  /* 0x00000000009e7805 */ /* 0x000fc4000001ff00 */
[----:B------:R-:W-:Y:S02]  /*1220*/  CS2R R160, SRZ ;  /* 0x0000000000a07805 */ /* 0x000fe4000001ff00 */
[----:B------:R-:W-:Y:S02]  /*1230*/  CS2R R162, SRZ ;  /* 0x0000000000a27805 */ /* 0x000fe4000001ff00 */
[----:B0-----:R-:W-:Y:S01]  /*1240*/  LOP3.LUT R0, R0, 0x80, RZ, 0xc0, !PT ;  /* 0x0000008000007812 */ /* 0x001fe200078ec0ff */
[----:B------:R-:W-:Y:S01]  /*1250*/  STL [R1+0x58], RZ ;  /* 0x000058ff01007387 */ /* 0x000fe20000100800 */
[----:B--2---:R-:W-:Y:S02]  /*1260*/  ISETP.GE.AND P0, PT, R2, 0x1, PT ;  /* 0x000000010200780c */ /* 0x004fe40003f06270 */
[----:B------:R-:W-:Y:S02]  /*1270*/  CS2R R2, SRZ ;  /* 0x0000000000027805 */ /* 0x000fe4000001ff00 */
[----:B------:R-:W-:Y:S01]  /*1280*/  SHF.R.U32.HI R0, RZ, 0x7, R0 ;  /* 0x00000007ff007819 */ /* 0x000fe20000011600 */
[----:B------:R-:W-:Y:S01]  /*1290*/  STL [R1+0x54], RZ ;  /* 0x000054ff01007387 */ /* 0x000fe20000100800 */
[----:B------:R-:W-:-:S02]  /*12a0*/  CS2R R164, SRZ ;  /* 0x0000000000a47805 */ /* 0x000fc4000001ff00 */
[----:B------:R-:W-:Y:S02]  /*12b0*/  CS2R R166, SRZ ;  /* 0x0000000000a67805 */ /* 0x000fe4000001ff00 */
[----:B------:R-:W-:Y:S01]  /*12c0*/  CS2R R168, SRZ ;  /* 0x0000000000a87805 */ /* 0x000fe2000001ff00 */
[----:B------:R-:W-:Y:S01]  /*12d0*/  STL [R1+0x50], RZ ;  /* 0x000050ff01007387 */ /* 0x000fe20000100800 */
[----:B------:R-:W-:Y:S02]  /*12e0*/  CS2R R170, SRZ ;  /* 0x0000000000aa7805 */ /* 0x000fe4000001ff00 */
[----:B------:R-:W-:Y:S02]  /*12f0*/  CS2R R172, SRZ ;  /* 0x0000000000ac7805 */ /* 0x000fe4000001ff00 */
[----:B------:R-:W-:Y:S01]  /*1300*/  CS2R R174, SRZ ;  /* 0x0000000000ae7805 */ /* 0x000fe2000001ff00 */
[----:B------:R-:W0:Y:S01]  /*1310*/  SHFL.IDX PT, R0, R0, RZ, 0x1f ;  /* 0x00001fff00007589 */ /* 0x000e2200000e0000 */
[----:B------:R-:W-:-:S02]  /*1320*/  CS2R R176, SRZ ;  /* 0x0000000000b07805 */ /* 0x000fc4000001ff00 */
[----:B------:R-:W-:Y:S02]  /*1330*/  CS2R R178, SRZ ;  /* 0x0000000000b27805 */ /* 0x000fe4000001ff00 */
[----:B------:R-:W-:Y:S01]  /*1340*/  CS2R R180, SRZ ;  /* 0x0000000000b47805 */ /* 0x000fe2000001ff00 */
[----:B------:R1:W-:Y:S01]  /*1350*/  STL [R1+0x4c], RZ ;  /* 0x00004cff01007387 */ /* 0x0003e20000100800 */
[----:B------:R-:W-:Y:S02]  /*1360*/  CS2R R182, SRZ ;  /* 0x0000000000b67805 */ /* 0x000fe4000001ff00 */
[----:B------:R-:W-:Y:S02]  /*1370*/  CS2R R184, SRZ ;  /* 0x0000000000b87805 */ /* 0x000fe4000001ff00 */
[----:B------:R-:W-:Y:S01]  /*1380*/  CS2R R186, SRZ ;  /* 0x0000000000ba7805 */ /* 0x000fe2000001ff00 */
[----:B------:R1:W-:Y:S01]  /*1390*/  STL [R1+0x48], RZ ;  /* 0x000048ff01007387 */ /* 0x0003e20000100800 */
        /* <DEDUP_REMOVED lines=14> */
[----:B------:R-:W-:Y:S02]  /*1480*/  CS2R R210, SRZ ;  /* 0x0000000000d27805 */ /* 0x000fe4000001ff00 */
[----:B0-----:R-:W-:Y:S01]  /*1490*/  R2UR UR9, R0 ;  /* 0x00000000000972ca */ /* 0x001fe200000e0000 */
[----:B------:R1:W-:Y:S01]  /*14a0*/  STL [R1+0x38], RZ ;  /* 0x000038ff01007387 */ /* 0x0003e20000100800 */
[----:B------:R-:W-:Y:S01]  /*14b0*/  IMAD.MOV.U32 R0, RZ, RZ, RZ ;  /* 0x000000ffff007224 */ /* 0x000fe200078e00ff */
[----:B------:R-:W-:-:S02]  /*14c0*/  CS2R R212, SRZ ;  /* 0x0000000000d47805 */ /* 0x000fc4000001ff00 */
[----:B------:R-:W-:Y:S01]  /*14d0*/  CS2R R214, SRZ ;  /* 0x0000000000d67805 */ /* 0x000fe2000001ff00 */
[----:B------:R1:W-:Y:S01]  /*14e0*/  STL [R1+0x34], RZ ;  /* 0x000034ff01007387 */ /* 0x0003e20000100800 */
[----:B------:R-:W-:Y:S02]  /*14f0*/  CS2R R216, SRZ ;  /* 0x0000000000d87805 */ /* 0x000fe4000001ff00 */
[----:B------:R-:W-:Y:S02]  /*1500*/  CS2R R218, SRZ ;  /* 0x0000000000da7805 */ /* 0x000fe4000001ff00 */
[----:B------:R-:W-:Y:S01]  /*1510*/  CS2R R220, SRZ ;  /* 0x0000000000dc7805 */ /* 0x000fe2000001ff00 */
[----:B------:R1:W-:Y:S01]  /*1520*/  STL [R1+0x30], RZ ;  /* 0x000030ff01007387 */ /* 0x0003e20000100800 */
[----:B------:R-:W-:Y:S02]  /*1530*/  CS2R R222, SRZ ;  /* 0x0000000000de7805 */ /* 0x000fe4000001ff00 */
[----:B------:R-:W-:Y:S01]  /*1540*/  CS2R R224, SRZ ;  /* 0x0000000000e07805 */ /* 0x000fe2000001ff00 */
[----:B------:R-:W-:Y:S01]  /*1550*/  IMAD.MOV.U32 R226, RZ, RZ, RZ ;  /* 0x000000ffffe27224 */ /* 0x000fe200078e00ff */
[----:B------:R1:W-:Y:S01]  /*1560*/  STL [R1+0x2c], RZ ;  /* 0x00002cff01007387 */ /* 0x0003e20000100800 */
[----:B------:R-:W-:Y:S01]  /*1570*/  ULEA.HI UR10, UR9, UR9, URZ, 0x1 ;  /* 0x00000009090a7291 */ /* 0x000fe2000f8f083f */
[----:B------:R-:W-:Y:S01]  /*1580*/  IMAD.U32 R227, RZ, RZ, UR4 ;  /* 0x00000004ffe37e24 */ /* 0x000fe2000f8e00ff */
[----:B------:R-:W-:Y:S01]  /*1590*/  CS2R R88, SRZ ;  /* 0x0000000000587805 */ /* 0x000fe2000001ff00 */
[----:B------:R1:W-:Y:S01]  /*15a0*/  STL [R1+0x28], RZ ;  /* 0x000028ff01007387 */ /* 0x0003e20000100800 */
[----:B------:R-:W-:Y:S01]  /*15b0*/  ULOP3.LUT UR10, UR10, 0x1ffffe, URZ, 0xc0, !UPT ;  /* 0x001ffffe0a0a7892 */ /* 0x000fe2000f8ec03f */
[----:B------:R-:W-:-:S02]  /*15c0*/  CS2R R90, SRZ ;  /* 0x00000000005a7805 */ /* 0x000fc4000001ff00 */
[----:B------:R-:W-:Y:S01]  /*15d0*/  CS2R R92, SRZ ;  /* 0x00000000005c7805 */ /* 0x000fe2000001ff00 */
[----:B------:R1:W-:Y:S01]  /*15e0*/  STL [R1+0x24], RZ ;  /* 0x000024ff01007387 */ /* 0x0003e20000100800 */
[----:B------:R-:W-:Y:S01]  /*15f0*/  UIADD3 UR10, UR9, -UR10, URZ ;  /* 0x8000000a090a7290 */ /* 0x000fe2000fffe03f */
[----:B------:R-:W-:Y:S02]  /*1600*/  CS2R R94, SRZ ;  /* 0x00000000005e7805 */ /* 0x000fe4000001ff00 */
[----:B------:R-:W-:Y:S01]  /*1610*/  CS2R R96, SRZ ;  /* 0x0000000000607805 */ /* 0x000fe2000001ff00 */
[----:B------:R1:W-:Y:S01]  /*1620*/  STL [R1+0x20], RZ ;  /* 0x000020ff01007387 */ /* 0x0003e20000100800 */
[----:B------:R-:W-:Y:S01]  /*1630*/  ULEA UR10, UR10, UR14, 0xb ;  /* 0x0000000e0a0a7291 */ /* 0x000fe2000f8e583f */
[----:B------:R-:W-:Y:S02]  /*1640*/  CS2R R98, SRZ ;  /* 0x0000000000627805 */ /* 0x000fe4000001ff00 */
[----:B------:R-:W-:Y:S01]  /*1650*/  CS2R R100, SRZ ;  /* 0x0000000000647805 */ /* 0x000fe2000001ff00 */
[----:B------:R1:W-:Y:S01]  /*1660*/  STL [R1+0x1c], RZ ;  /* 0x00001cff01007387 */ /* 0x0003e20000100800 */
[----:B------:R-:W-:Y:S01]  /*1670*/  UIADD3 UR10, UR10, 0x100, URZ ;  /* 0x000001000a0a7890 */ /* 0x000fe2000fffe03f */
[----:B------:R-:W-:-:S02]  /*1680*/  CS2R R102, SRZ ;  /* 0x0000000000667805 */ /* 0x000fc4000001ff00 */
[----:B------:R-:W-:Y:S01]  /*1690*/  CS2R R104, SRZ ;  /* 0x0000000000687805 */ /* 0x000fe2000001ff00 */
[----:B------:R1:W-:Y:S01]  /*16a0*/  STL [R1+0x18], RZ ;  /* 0x000018ff01007387 */ /* 0x0003e20000100800 */
[----:B------:R-:W-:Y:S01]  /*16b0*/  USHF.R.U32.HI UR10, URZ, 0x4, UR10 ;  /* 0x000000043f0a7899 */ /* 0x000fe2000801160a */
[----:B------:R-:W-:Y:S02]  /*16c0*/  CS2R R106, SRZ ;  /* 0x00000000006a7805 */ /* 0x000fe4000001ff00 */
[----:B------:R-:W-:Y:S01]  /*16d0*/  CS2R R108, SRZ ;  /* 0x00000000006c7805 */ /* 0x000fe2000001ff00 */
[----:B------:R1:W-:Y:S01]  /*16e0*/  STL [R1+0x14], RZ ;  /* 0x000014ff01007387 */ /* 0x0003e20000100800 */
[----:B------:R-:W-:Y:S01]  /*16f0*/  ULOP3.LUT UR15, UR10, 0x3fff, URZ, 0xc0, !UPT ;  /* 0x00003fff0a0f7892 */ /* 0x000fe2000f8ec03f */
        /* <DEDUP_REMOVED lines=18> */
[----:B------:R1:W-:Y:S01]  /*1820*/  STL [R1], RZ ;  /* 0x000000ff01007387 */ /* 0x0003e20000100800 */
[----:B------:R-:W-:-:S02]  /*1830*/  CS2R R138, SRZ ;  /* 0x00000000008a7805 */ /* 0x000fc4000001ff00 */
[----:B------:R-:W-:Y:S02]  /*1840*/  CS2R R140, SRZ ;  /* 0x00000000008c7805 */ /* 0x000fe4000001ff00 */
[----:B------:R-:W-:Y:S02]  /*1850*/  CS2R R142, SRZ ;  /* 0x00000000008e7805 */ /* 0x000fe4000001ff00 */
[----:B------:R-:W-:Y:S02]  /*1860*/  CS2R R144, SRZ ;  /* 0x0000000000907805 */ /* 0x000fe4000001ff00 */
[----:B------:R-:W-:Y:S02]  /*1870*/  CS2R R146, SRZ ;  /* 0x0000000000927805 */ /* 0x000fe4000001ff00 */
[----:B------:R-:W-:Y:S02]  /*1880*/  CS2R R148, SRZ ;  /* 0x0000000000947805 */ /* 0x000fe4000001ff00 */
[----:B------:R-:W-:-:S02]  /*1890*/  CS2R R150, SRZ ;  /* 0x0000000000967805 */ /* 0x000fc4000001ff00 */
[----:B------:R-:W-:Y:S02]  /*18a0*/  CS2R R24, SRZ ;  /* 0x0000000000187805 */ /* 0x000fe4000001ff00 */
[----:B---34-:R-:W-:Y:S02]  /*18b0*/  CS2R R26, SRZ ;  /* 0x00000000001a7805 */ /* 0x018fe4000001ff00 */
[----:B------:R-:W-:Y:S02]  /*18c0*/  CS2R R28, SRZ ;  /* 0x00000000001c7805 */ /* 0x000fe4000001ff00 */
[----:B------:R-:W-:Y:S02]  /*18d0*/  CS2R R30, SRZ ;  /* 0x00000000001e7805 */ /* 0x000fe4000001ff00 */
[----:B------:R-:W-:Y:S02]  /*18e0*/  CS2R R32, SRZ ;  /* 0x0000000000207805 */ /* 0x000fe4000001ff00 */
        /* <DEDUP_REMOVED lines=26> */
[----:B------:R-:W-:Y:S01]  /*1a90*/  CS2R R86, SRZ ;  /* 0x0000000000567805 */ /* 0x000fe2000001ff00 */
[----:B-1----:R-:W-:Y:S06]  /*1aa0*/  @!P0 BRA `(.L_x_13) ;  /* 0x0000001000608947 */ /* 0x002fec0003800000 */
[----:B------:R-:W-:-:S06]  /*1ab0*/  UISETP.NE.AND UP0, UPT, UR23, 0x3, UPT ;  /* 0x000000031700788c */ /* 0x000fcc000bf05270 */
[----:B------:R-:W-:-:S13]  /*1ac0*/  PLOP3.LUT P1, PT, PT, PT, UP0, 0x80, 0x0 ;  /* 0x000000000000781c */ /* 0x000fda0003f2f008 */
[----:B------:R-:W-:Y:S05]  /*1ad0*/  @!P1 BRA `(.L_x_14) ;  /* 0x0000000000049947 */ /* 0x000fea0003800000 */
[----:B------:R-:W-:Y:S01]  /*1ae0*/  BPT.TRAP 0x1 ;  /* 0x000000040000795c */ /* 0x000fe20000300000 */
.L_x_14:
[----:B------:R-:W-:Y:S01]  /*1af0*/  ULEA UR7, UR5, UR14, 0x3 ;  /* 0x0000000e05077291 */ /* 0x000fe2000f8e183f */
[----:B------:R-:W-:-:S05]  /*1b00*/  IMAD.U32 R0, RZ, RZ, UR4 ;  /* 0x00000004ff007e24 */ /* 0x000fca000f8e00ff */
[----:B------:R-:W-:-:S04]  /*1b10*/  SHF.L.U32 R0, R0, 0x1f, RZ ;  /* 0x0000001f00007819 */ /* 0x000fc800000006ff */
[----:B------:R0:W1:Y:S01]  /*1b20*/  SYNCS.PHASECHK.TRANS64.TRYWAIT P0, [UR7], R0 ;  /* 0x00000000ff0075a7 */ /* 0x0000620008000147 */
[----:B------:R-:W-:Y:S05]  /*1b30*/  @!P1 BRA `(.L_x_15) ;  /* 0x0000000000049947 */ /* 0x000fea0003800000 */
[----:B------:R-:W-:Y:S01]  /*1b40*/  BPT.TRAP 0x1 ;  /* 0x000000040000795c */ /* 0x000fe20000300000 */
.L_x_15:
[----:B------:R2:W-:Y:S01]  /*1b50*/  STL [R1+0x74], RZ ;  /* 0x000074ff01007387 */ /* 0x0005e20000100800 */
[----:B------:R-:W-:Y:S01]  /*1b60*/  UMOV UR6, 0x1 ;  /* 0x0000000100067882 */ /* 0x000fe20000000000 */
[----:B-1----:R-:W-:Y:S05]  /*1b70*/  @P0 BRA `(.L_x_16) ;  /* 0x0000000000080947 */ /* 0x002fea0003800000 */
[----:B------:R-:W1:Y:S02]  /*1b80*/  SYNCS.PHASECHK.TRANS64.TRYWAIT P0, [UR7], R0 ;  /* 0x00000000ff0075a7 */ /* 0x000e640008000147 */
[----:B-1----:R-:W-:Y:S05]  /*1b90*/  @!P0 BRA `(.L_x_17) ;  /* 0x000000e4006c8947 */ /* 0x002fea0003800000 */
.L_x_16:
[----:B------:R3:W-:Y:S01]  /*1ba0*/  STL [R1+0x70], RZ ;  /* 0x000070ff01007387 */ /* 0x0007e20000100800 */
[----:B------:R-:W-:Y:S01]  /*1bb0*/  UIADD3 UR7, UR14, 0xa100, URZ ;  /* 0x0000a1000e077890 */ /* 0x000fe2000fffe03f */
[----:B------:R-:W-:Y:S01]  /*1bc0*/  WARPGROUP.ARRIVE ;  /* 0x00000000000079c5 */ /* 0x000fe20000000000 */
[----:B------:R-:W-:Y:S01]  /*1bd0*/  ULOP3.LUT UR8, UR15, 0x10000, URZ, 0xfc, !UPT ;  /* 0x000100000f087892 */ /* 0x000fe2000f8efc3f */
[----:B------:R3:W-:Y:S01]  /*1be0*/  STL [R1+0x6c], RZ ;  /* 0x00006cff01007387 */ /* 0x0007e20000100800 */
[----:B------:R-:W-:Y:S01]  /*1bf0*/  USHF.R.U32.HI UR7, URZ, 0x4, UR7 ;  /* 0x000000043f077899 */ /* 0x000fe20008011607 */
[----:B01----:R-:W-:Y:S01]  /*1c00*/  IMAD.MOV.U32 R0, RZ, RZ, RZ ;  /* 0x000000ffff007224 */ /* 0x003fe200078e00ff */
[----:B------:R-:W-:Y:S01]  /*1c10*/  ULEA UR8, UR5, UR8, 0x9 ;  /* 0x0000000805087291 */ /* 0x000fe2000f8e483f */
[----:B------:R3:W-:Y:S01]  /*1c20*/  STL [R1+0x68], RZ ;  /* 0x000068ff01007387 */ /* 0x0007e20000100800 */
[----:B------:R-:W-:Y:S01]  /*1c30*/  ULOP3.LUT UR7, UR7, 0x3fff, URZ, 0xc0, !UPT ;  /* 0x00003fff07077892 */ /* 0x000fe2000f8ec03f */
[----:B------:R-:W-:Y:S01]  /*1c40*/  CS2R R2, SRZ ;  /* 0x0000000000027805 */ /* 0x000fe2000001ff00 */
[----:B------:R-:W-:Y:S01]  /*1c50*/  UMOV UR9, 0xc0000010 ;  /* 0xc000001000097882 */ /* 0x000fe20000000000 */
[----:B------:R3:W-:Y:S01]  /*1c60*/  STL [R1+0x64], RZ ;  /* 0x000064ff01007387 */ /* 0x0007e20000100800 */
[----:B------:R-:W-:Y:S01]  /*1c70*/  ULOP3.LUT UR7, UR7, 0x10000, URZ, 0xfc, !UPT ;  /* 0x0001000007077892 */ /* 0x000fe2000f8efc3f */
[----:B------:R-:W-:Y:S01]  /*1c80*/  CS2R R4, SRZ ;  /* 0x0000000000047805 */ /* 0x000fe2000001ff00 */
[----:B------:R-:W-:Y:S01]  /*1c90*/  UMOV UR11, 0xc0000010 ;  /* 0xc0000010000b7882 */ /* 0x000fe20000000000 */
[----:B------:R3:W-:Y:S01]  /*1ca0*/  STL [R1+0x60], RZ ;  /* 0x000060ff01007387 */ /* 0x0007e20000100800 */
[----:B------:R-:W-:Y:S01]  /*1cb0*/  ULEA UR10, UR5, UR7, 0x8 ;  /* 0x00000007050a7291 */ /* 0x000fe2000f8e403f */
[----:B------:R-:W-:-:S02]  /*1cc0*/  CS2R R6, SRZ ;  /* 0x0000000000067805 */ /* 0x000fc4000001ff00 */
[----:B------:R-:W-:Y:S01]  /*1cd0*/  CS2R R8, SRZ ;  /* 0x0000000000087805 */ /* 0x000fe2000001ff00 */
[----:B------:R3:W-:Y:S01]  /*1ce0*/  STL [R1+0x5c], RZ ;  /* 0x00005cff01007387 */ /* 0x0007e20000100800 */
[----:B------:R-:W-:Y:S01]  /*1cf0*/  ULDC UR7, c[0x0][0x50c] ;  /* 0x0001430000077ab9 */ /* 0x000fe20000000800 */
[----:B------:R-:W-:Y:S01]  /*1d00*/  CS2R R10, SRZ ;  /* 0x00000000000a7805 */ /* 0x000fe2000001ff00 */
[----:B------:R-:W-:Y:S01]  /*1d10*/  UISETP.NE.AND UP0, UPT, UR7, 0x1, UPT ;  /* 0x000000010700788c */ /* 0x000fe2000bf05270 */
[----:B------:R3:W-:Y:S01]  /*1d20*/  STL [R1+0x58], RZ ;  /* 0x000058ff01007387 */ /* 0x0007e20000100800 */
[----:B------:R-:W-:Y:S01]  /*1d30*/  CS2R R12, SRZ ;  /* 0x00000000000c7805 */ /* 0x000fe2000001ff00 */
[----:B------:R-:W-:Y:S01]  /*1d40*/  QGMMA.64x128x32.F32.E4M3.E4M3 R88, gdesc[UR8], RZ, !UPT ;  /* 0x01e00000085879f3 */ /* 0x000fe2000c7008ff */
[----:B------:R-:W-:Y:S01]  /*1d50*/  USEL UR7, URZ, 0x1, UP0 ;  /* 0x000000013f077887 */ /* 0x000fe20008000000 */
[----:B------:R3:W-:Y:S01]  /*1d60*/  STL [R1+0x54], RZ ;  /* 0x000054ff01007387 */ /* 0x0007e20000100800 */
[----:B------:R-:W-:Y:S01]  /*1d70*/  UIADD3 UR8, UR8, 0x100, URZ ;  /* 0x0000010008087890 */ /* 0x000fe2000fffe03f */
[----:B------:R-:W-:Y:S01]  /*1d80*/  CS2R R14, SRZ ;  /* 0x00000000000e7805 */ /* 0x000fe2000001ff00 */
[----:B------:R-:W-:Y:S01]  /*1d90*/  UMOV UR9, 0xc0000010 ;  /* 0xc000001000097882 */ /* 0x000fe20000000000 */
[----:B------:R3:W-:Y:S01]  /*1da0*/  STL [R1+0x50], RZ ;  /* 0x000050ff01007387 */ /* 0x0007e20000100800 */
[----:B------:R-:W-:-:S02]  /*1db0*/  ISETP.NE.AND P0, PT, RZ, UR7, PT ;  /* 0x00000007ff007c0c */ /* 0x000fc4000bf05270 */
[----:B------:R-:W-:Y:S02]  /*1dc0*/  CS2R R16, SRZ ;  /* 0x0000000000107805 */ /* 0x000fe4000001ff00 */
[----:B------:R-:W-:Y:S01]  /*1dd0*/  CS2R R18, SRZ ;  /* 0x0000000000127805 */ /* 0x000fe2000001ff00 */
[----:B------:R3:W-:Y:S01]  /*1de0*/  STL [R1+0x4c], RZ ;  /* 0x00004cff01007387 */ /* 0x0007e20000100800 */
[----:B------:R-:W-:Y:S01]  /*1df0*/  CS2R R20, SRZ ;  /* 0x0000000000147805 */ /* 0x000fe2000001ff00 */
[----:B------:R-:W-:Y:S01]  /*1e00*/  QGMMA.64x128x32.F32.E4M3.E4M3 R24, gdesc[UR8], RZ, !UPT, gsb0 ;  /* 0x01e00000081879f3 */ /* 0x000fe2000c0008ff */
[----:B------:R-:W-:Y:S01]  /*1e10*/  CS2R R22, SRZ ;  /* 0x0000000000167805 */ /* 0x000fe2000001ff00 */
[----:B------:R3:W-:Y:S01]  /*1e20*/  STL [R1+0x48], RZ ;  /* 0x000048ff01007387 */ /* 0x0007e20000100800 */
[----:B------:R-:W-:Y:S02]  /*1e30*/  CS2R R152, SRZ ;  /* 0x0000000000987805 */ /* 0x000fe4000001ff00 */
        /* <DEDUP_REMOVED lines=47> */
[----:B------:R-:W-:Y:S01]  /*2130*/  CS2R R224, SRZ ;  /* 0x0000000000e07805 */ /* 0x000fe2000001ff00 */
[----:B------:R-:W-:Y:S02]  /*2140*/  IMAD.MOV.U32 R226, RZ, RZ, RZ ;  /* 0x000000ffffe27224 */ /* 0x000fe400078e00ff */
[----:B------:R3:W-:Y:S04]  /*2150*/  STL [R1+0x14], RZ ;  /* 0x000014ff01007387 */ /* 0x0007e80000100800 */
[----:B------:R3:W-:Y:S04]  /*2160*/  STL [R1+0x10], RZ ;  /* 0x000010ff01007387 */ /* 0x0007e80000100800 */
[----:B------:R3:W-:Y:S04]  /*2170*/  STL [R1+0xc], RZ ;  /* 0x00000cff01007387 */ /* 0x0007e80000100800 */
[----:B------:R3:W-:Y:S04]  /*2180*/  STL [R1+0x8], RZ ;  /* 0x000008ff01007387 */ /* 0x0007e80000100800 */
[----:B------:R3:W-:Y:S04]  /*2190*/  STL [R1+0x4], RZ ;  /* 0x000004ff01007387 */ /* 0x0007e80000100800 */
[----:B------:R3:W-:Y:S01]  /*21a0*/  STL [R1], RZ ;  /* 0x000000ff01007387 */ /* 0x0007e20000100800 */
[----:B------:R-:W-:Y:S05]  /*21b0*/  @!P0 BRA `(.L_x_18) ;  /* 0x0000000800808947 */ /* 0x000fea0003800000 */
[----:B------:R-:W-:Y:S02]  /*21c0*/  WARPGROUP.DEPBAR.LE gsb0, 0x0 ;  /* 0x00008000000079c5 */ /* 0x000fe40000010000 */
[----:B------:R-:W-:-:S01]  /*21d0*/  FADD R227, RZ, R58 ;  /* 0x0000003affe37221 */ /* 0x000fc20000000000 */
[----:B------:R-:W-:Y:S01]  /*21e0*/  FADD R226, RZ, R88 ;  /* 0x00000058ffe27221 */ /* 0x000fe20000000000 */
[----:B------:R-:W-:-:S01]  /*21f0*/  FADD R225, RZ, R89 ;  /* 0x00000059ffe17221 */ /* 0x000fc20000000000 */
[----:B------:R-:W-:Y:S01]  /*2200*/  FADD R224, RZ, R90 ;  /* 0x0000005affe07221 */ /* 0x000fe20000000000 */
[----:B------:R-:W-:-:S01]  /*2210*/  FADD R223, RZ, R91 ;  /* 0x0000005bffdf7221 */ /* 0x000fc20000000000 */
[----:B------:R0:W-:Y:S01]  /*2220*/  STL [R1], R227 ;  /* 0x000000e301007387 */ /* 0x0001e20000100800 */
[----:B------:R-:W-:-:S01]  /*2230*/  FADD R222, RZ, R92 ;  /* 0x0000005cffde7221 */ /* 0x000fc20000000000 */
[----:B------:R-:W-:Y:S01]  /*2240*/  FADD R221, RZ, R93 ;  /* 0x0000005dffdd7221 */ /* 0x000fe20000000000 */
[----:B------:R-:W-:-:S01]  /*2250*/  FADD R220, RZ, R94 ;  /* 0x0000005effdc7221 */ /* 0x000fc20000000000 */
[----:B------:R-:W-:Y:S01]  /*2260*/  FADD R219, RZ, R95 ;  /* 0x0000005fffdb7221 */ /* 0x000fe20000000000 */
[----:B------:R-:W-:-:S01]  /*2270*/  FADD R218, RZ, R96 ;  /* 0x00000060ffda7221 */ /* 0x000fc20000000000 */
[----:B------:R-:W-:Y:S01]  /*2280*/  FADD R217, RZ, R97 ;  /* 0x00000061ffd97221 */ /* 0x000fe20000000000 */
[----:B------:R-:W-:-:S01]  /*2290*/  FADD R216, RZ, R98 ;  /* 0x00000062ffd87221 */ /* 0x000fc20000000000 */
[----:B------:R-:W-:Y:S01]  /*22a0*/  FADD R215, RZ, R99 ;  /* 0x00000063ffd77221 */ /* 0x000fe20000000000 */
[----:B------:R-:W-:-:S01]  /*22b0*/  FADD R214, RZ, R100 ;  /* 0x00000064ffd67221 */ /* 0x000fc20000000000 */
[----:B0-----:R-:W-:Y:S01]  /*22c0*/  FADD R227, RZ, R59 ;  /* 0x0000003bffe37221 */ /* 0x001fe20000000000 */
[----:B------:R-:W-:-:S01]  /*22d0*/  FADD R213, RZ, R101 ;  /* 0x00000065ffd57221 */ /* 0x000fc20000000000 */
[----:B------:R-:W-:Y:S01]  /*22e0*/  FADD R212, RZ, R102 ;  /* 0x00000066ffd47221 */ /* 0x000fe20000000000 */
[----:B------:R-:W-:-:S01]  /*22f0*/  FADD R211, RZ, R103 ;  /* 0x00000067ffd37221 */ /* 0x000fc20000000000 */
[----:B------:R-:W-:Y:S01]  /*2300*/  FADD R210, RZ, R104 ;  /* 0x00000068ffd27221 */ /* 0x000fe20000000000 */
[----:B------:R0:W-:Y:S01]  /*2310*/  STL [R1+0x4], R227 ;  /* 0x000004e301007387 */ /* 0x0001e20000100800 */
        /* <DEDUP_REMOVED lines=93> */
[----:B------:R-:W-:Y:S01]  /*28f0*/  UMOV UR6, URZ ;  /* 0x0000003f00067c82 */ /* 0x000fe20008000000 */
[----:B0-----:R-:W-:-:S05]  /*2900*/  FADD R227, RZ, R66 ;  /* 0x00000042ffe37221 */ /* 0x001fca0000000000 */
[----:B------:R0:W-:Y:S02]  /*2910*/  STL [R1+0x20], R227 ;  /* 0x000020e301007387 */ /* 0x0001e40000100800 */
        /* <DEDUP_REMOVED lines=42> */
.L_x_18:
[----:B------:R-:W-:-:S04]  /*2bc0*/  UIADD3 UR18, UR5, 0x1, URZ ;  /* 0x0000000105127890 */ /* 0x000fc8000fffe03f */
[----:B------:R-:W-:-:S04]  /*2bd0*/  UISETP.NE.AND UP0, UPT, UR18, 0x5, UPT ;  /* 0x000000051200788c */ /* 0x000fc8000bf05270 */
[----:B------:R-:W-:Y:S02]  /*2be0*/  USEL UR8, URZ, 0x1, UP0 ;  /* 0x000000013f087887 */ /* 0x000fe40008000000 */
[----:B------:R-:W-:Y:S02]  /*2bf0*/  USEL UR18, UR18, URZ, UP0 ;  /* 0x0000003f12127287 */ /* 0x000fe40008000000 */
[----:B------:R-:W-:-:S06]  /*2c00*/  ULOP3.LUT UR8, UR4, UR8, URZ, 0x3c, !UPT ;  /* 0x0000000804087292 */ /* 0x000fcc000f8e3c3f */
[----:B0-----:R-:W-:Y:S01]  /*2c10*/  IMAD.U32 R227, RZ, RZ, UR8 ;  /* 0x00000008ffe37e24 */ /* 0x001fe2000f8e00ff */
[----:B------:R-:W-:-:S06]  /*2c20*/  UMOV UR8, 0x1 ;  /* 0x0000000100087882 */ /* 0x000fcc0000000000 */
.L_x_13:
[----:B------:R-:W-:-:S04]  /*2c30*/  UISETP.LT.AND UP0, UPT, UR12, 0x1, UPT ;  /* 0x000000010c00788c */ /* 0x000fc8000bf01270 */
[----:B------:R-:W-:-:S04]  /*2c40*/  USEL UR9, UR12, 0x1, UP0 ;  /* 0x000000010c097887 */ /* 0x000fc80008000000 */
[----:B------:R-:W-:-:S04]  /*2c50*/  UIADD3 UR9, UR12, -UR9, URZ ;  /* 0x800000090c097290 */ /* 0x000fc8000fffe03f */
[----:B------:R-:W-:-:S06]  /*2c60*/  UISETP.GE.AND UP0, UPT, UR9, 0x1, UPT ;  /* 0x000000010900788c */ /* 0x000fcc000bf06270 */
[----:B------:R-:W-:-:S13]  /*2c70*/  PLOP3.LUT P0, PT, PT, PT, UP0, 0x80, 0x0 ;  /* 0x000000000000781c */ /* 0x000fda0003f0f008 */
[----:B------:R-:W-:Y:S05]  /*2c80*/  @!P0 BRA `(.L_x_19) ;  /* 0x00000010007c8947 */ /* 0x000fea0003800000 */
[----:B------:R-:W-:Y:S01]  /*2c90*/  IMAD.U32 R228, RZ, RZ, UR9 ;  /* 0x00000009ffe47e24 */ /* 0x000fe2000f8e00ff */
[----:B------:R-:W-:Y:S01]  /*2ca0*/  UMOV UR19, UR5 ;  /* 0x0000000500137c82 */ /* 0x000fe20008000000 */
[----:B------:R-:W-:-:S05]  /*2cb0*/  ULDC UR24, c[0x0][0x50c] ;  /* 0x0001430000187ab9 */ /* 0x000fca0000000800 */
.L_x_27:
[----:B------:R-:W-:-:S06]  /*2cc0*/  UISETP.NE.AND UP0, UPT, UR23, 0x3, UPT ;  /* 0x000000031700788c */ /* 0x000fcc000bf05270 */
[----:B------:R-:W-:-:S13]  /*2cd0*/  PLOP3.LUT P1, PT, PT, PT, UP0, 0x80, 0x0 ;  /* 0x000000000000781c */ /* 0x000fda0003f2f008 */
[----:B01----:R-:W-:Y:S05]  /*2ce0*/  @!P1 BRA `(.L_x_20) ;  /* 0x0000000000049947 */ /* 0x003fea0003800000 */
[----:B------:R-:W-:Y:S01]  /*2cf0*/  BPT.TRAP 0x1 ;  /* 0x000000040000795c */ /* 0x000fe20000300000 */
.L_x_20:
[----:B------:R-:W0:Y:S01]  /*2d00*/  S2UR UR9, SR_CgaCtaId ;  /* 0x00000000000979c3 */ /* 0x000e220000008800 */
[----:B------:R-:W-:Y:S01]  /*2d10*/  UMOV UR14, 0x400 ;  /* 0x00000400000e7882 */ /* 0x000fe20000000000 */
[----:B------:R-:W-:Y:S01]  /*2d20*/  SHF.L.U32 R229, R227, 0x1f, RZ ;  /* 0x0000001fe3e57819 */ /* 0x000fe200000006ff */
[----:B0-----:R-:W-:-:S04]  /*2d30*/  ULEA UR14, UR9, UR14, 0x18 ;  /* 0x0000000e090e7291 */ /* 0x001fc8000f8ec03f */
[----:B------:R-:W-:-:S09]  /*2d40*/  ULEA UR9, UR18, UR14, 0x3 ;  /* 0x0000000e12097291 */ /* 0x000fd2000f8e183f */
[----:B------:R0:W1:Y:S01]  /*2d50*/  SYNCS.PHASECHK.TRANS64.TRYWAIT P0, [UR9], R229 ;  /* 0x000000e5ff0075a7 */ /* 0x0000620008000149 */
[----:B------:R-:W-:Y:S05]  /*2d60*/  @!P1 BRA `(.L_x_21) ;  /* 0x0000000000049947 */ /* 0x000fea0003800000 */
[----:B------:R-:W-:Y:S01]  /*2d70*/  BPT.TRAP 0x1 ;  /* 0x000000040000795c */ /* 0x000fe20000300000 */
.L_x_21:
[----:B-1----:R-:W-:Y:S05]  /*2d80*/  @P0 BRA `(.L_x_22) ;  /* 0x0000000000080947 */ /* 0x002fea0003800000 */
[----:B------:R-:W1:Y:S02]  /*2d90*/  SYNCS.PHASECHK.TRANS64.TRYWAIT P0, [UR9], R229 ;  /* 0x000000e5ff0075a7 */ /* 0x000e640008000149 */
[----:B-1----:R-:W-:Y:S05]  /*2da0*/  @!P0 BRA `(.L_x_23) ;  /* 0x000000d400008947 */ /* 0x002fea0003800000 */
.L_x_22:
[----:B------:R-:W-:Y:S01]  /*2db0*/  UIADD3 UR9, UR14, 0xa100, URZ ;  /* 0x0000a1000e097890 */ /* 0x000fe2000fffe03f */
[----:B------:R-:W-:Y:S01]  /*2dc0*/  WARPGROUP.ARRIVE ;  /* 0x00000000000079c5 */ /* 0x000fe20000000000 */
[----:B------:R-:W-:Y:S02]  /*2dd0*/  UISETP.NE.AND UP0, UPT, UR7, URZ, UPT ;  /* 0x0000003f0700728c */ /* 0x000fe4000bf05270 */
[----:B------:R-:W-:Y:S02]  /*2de0*/  USHF.R.U32.HI UR9, URZ, 0x4, UR9 ;  /* 0x000000043f097899 */ /* 0x000fe40008011609 */
[----:B------:R-:W-:Y:S02]  /*2df0*/  USEL UR8, UR8, URZ, !UP0 ;  /* 0x0000003f08087287 */ /* 0x000fe4000c000000 */
[----:B------:R-:W-:Y:S02]  /*2e00*/  ULOP3.LUT UR9, UR9, 0x3fff, URZ, 0xc0, !UPT ;  /* 0x00003fff09097892 */ /* 0x000fe4000f8ec03f */
[----:B------:R-:W-:-:S02]  /*2e10*/  ULOP3.LUT UR7, UR15, 0x10000, URZ, 0xfc, !UPT ;  /* 0x000100000f077892 */ /* 0x000fc4000f8efc3f */
[----:B------:R-:W-:Y:S02]  /*2e20*/  ULOP3.LUT UR9, UR9, 0x10000, URZ, 0xfc, !UPT ;  /* 0x0001000009097892 */ /* 0x000fe4000f8efc3f */
[----:B------:R-:W-:Y:S02]  /*2e30*/  UISETP.NE.U32.AND UP0, UPT, UR8, URZ, UPT ;  /* 0x0000003f0800728c */ /* 0x000fe4000bf05070 */
[----:B------:R-:W-:Y:S02]  /*2e40*/  ULEA UR8, UR18, UR7, 0x9 ;  /* 0x0000000712087291 */ /* 0x000fe4000f8e483f */
[----:B------:R-:W-:Y:S01]  /*2e50*/  ULEA UR10, UR18, UR9, 0x8 ;  /* 0x00000009120a7291 */ /* 0x000fe2000f8e403f */
[----:B------:R-:W-:Y:S02]  /*2e60*/  UMOV UR11, 0xc0000010 ;  /* 0xc0000010000b7882 */ /* 0x000fe40000000000 */
[----:B------:R-:W-:Y:S01]  /*2e70*/  UMOV UR9, 0xc0000010 ;  /* 0xc000001000097882 */ /* 0x000fe20000000000 */
[----:B------:R-:W-:-:S05]  /*2e80*/  UIADD3 UR6, UR6, 0x1, URZ ;  /* 0x0000000106067890 */ /* 0x000fca000fffe03f */
[----:B------:R-:W-:Y:S01]  /*2e90*/  QGMMA.64x128x32.F32.E4M3.E4M3 R88, gdesc[UR8], R88, UP0 ;  /* 0x01e00000085879f3 */ /* 0x000fe2000bf00858 */
[----:B------:R-:W-:Y:S01]  /*2ea0*/  UIADD3 UR8, UR8, 0x100, URZ ;  /* 0x0000010008087890 */ /* 0x000fe2000fffe03f */
[----:B------:R-:W-:-:S10]  /*2eb0*/  UMOV UR9, 0xc0000010 ;  /* 0xc000001000097882 */ /* 0x000fd40000000000 */
[----:B------:R-:W-:Y:S01]  /*2ec0*/  QGMMA.64x128x32.F32.E4M3.E4M3 R24, gdesc[UR8], R24, UP0, gsb0 ;  /* 0x01e00000081879f3 */ /* 0x000fe2000b800818 */
[----:B------:R-:W-:-:S04]  /*2ed0*/  UISETP.NE.AND UP0, UPT, UR6, UR24, UPT ;  /* 0x000000180600728c */ /* 0x000fc8000bf05270 */
[----:B------:R-:W-:-:S06]  /*2ee0*/  USEL UR7, URZ, 0x1, UP0 ;  /* 0x000000013f077887 */ /* 0x000fcc0008000000 */
[----:B------:R-:W-:Y:S01]  /*2ef0*/  ISETP.NE.AND P0, PT, RZ, UR7, PT ;  /* 0x00000007ff007c0c */ /* 0x000fe2000bf05270 */
[----:B------:R-:W-:-:S12]  /*2f00*/  WARPGROUP.DEPBAR.LE gsb0, 0x1 ;  /* 0x00008000000079c5 */ /* 0x000fd80000010100 */
[----:B------:R-:W-:Y:S05]  /*2f10*/  @!P0 BRA `(.L_x_24) ;  /* 0x0000000c00808947 */ /* 0x000fea0003800000 */
[----:B------:R-:W-:Y:S02]  /*2f20*/  WARPGROUP.DEPBAR.LE gsb0, 0x0 ;  /* 0x00008000000079c5 */ /* 0x000fe40000010000 */
[----:B------:R-:W-:-:S01]  /*2f30*/  FADD R226, R88, R226 ;  /* 0x000000e258e27221 */ /* 0x000fc20000000000 */
[----:B------:R-:W-:Y:S01]  /*2f40*/  FADD R225, R89, R225 ;  /* 0x000000e159e17221 */ /* 0x000fe20000000000 */
[----:B------:R1:W-:Y:S01]  /*2f50*/  STL [R1+0x88], R227 ;  /* 0x000088e301007387 */ /* 0x0003e20000100800 */
[----:B------:R-:W-:-:S01]  /*2f60*/  FADD R224, R90, R224 ;  /* 0x000000e05ae07221 */ /* 0x000fc20000000000 */
[----:B------:R-:W-:Y:S01]  /*2f70*/  FADD R223, R91, R223 ;  /* 0x000000df5bdf7221 */ /* 0x000fe20000000000 */
[----:B------:R-:W-:-:S01]  /*2f80*/  FADD R222, R92, R222 ;  /* 0x000000de5cde7221 */ /* 0x000fc20000000000 */
[----:B------:R-:W-:Y:S01]  /*2f90*/  FADD R221, R93, R221 ;  /* 0x000000dd5ddd7221 */ /* 0x000fe20000000000 */
[----:B-1----:R-:W4:Y:S04]  /*2fa0*/  LDL.LU R227, [R1+0x30] ;  /* 0x0000300001e37983 */ /* 0x002f280000300800 */
[----:B------:R1:W-:Y:S01]  /*2fb0*/  STL [R1+0x8c], R226 ;  /* 0x00008ce201007387 */ /* 0x0003e20000100800 */
[----:B------:R-:W-:-:S01]  /*2fc0*/  FADD R220, R94, R220 ;  /* 0x000000dc5edc7221 */ /* 0x000fc20000000000 */
[----:B------:R-:W-:-:S02]  /*2fd0*/  FADD R219, R95, R219 ;  /* 0x000000db5fdb7221 */ /* 0x000fc40000000000 */
[----:B-1----:R-:W2:Y:S04]  /*2fe0*/  LDL.LU R226, [R1+0x2c] ;  /* 0x00002c0001e27983 */ /* 0x002ea80000300800 */
[----:B------:R1:W-:Y:S01]  /*2ff0*/  STL [R1+0x90], R225 ;  /* 0x000090e101007387 */ /* 0x0003e20000100800 */
[----:B------:R-:W-:-:S03]  /*3000*/  FADD R218, R96, R218 ;  /* 0x000000da60da7221 */ /* 0x000fc60000000000 */
[----:B-1----:R-:W3:Y:S04]  /*3010*/  LDL.LU R225, [R1+0x28] ;  /* 0x0000280001e17983 */ /* 0x002ee80000300800 */
        /* <DEDUP_REMOVED lines=9> */
[----:B------:R1:W-:Y:S04]  /*30b0*/  STL [R1+0xa0], R221 ;  /* 0x0000a0dd01007387 */ /* 0x0003e80000100800 */
        /* <DEDUP_REMOVED lines=12> */
[----:B-1----:R-:W3:Y:S01]  /*3180*/  LDL.LU R215, [R1] ;  /* 0x0000000001d77983 */ /* 0x002ee20000300800 */
[----:B------:R-:W-:-:S01]  /*3190*/  FADD R214, R100, R214 ;  /* 0x000000d664d67221 */ /* 0x000fc20000000000 */
[----:B------:R-:W-:Y:S01]  /*31a0*/  FADD R213, R101, R213 ;  /* 0x000000d565d57221 */ /* 0x000fe20000000000 */
[----:B------:R-:W-:-:S01]  /*31b0*/  FADD R212, R102, R212 ;  /* 0x000000d466d47221 */ /* 0x000fc20000000000 */
[----:B------:R-:W-:Y:S01]  /*31c0*/  FADD R211, R103, R211 ;  /* 0x000000d367d37221 */ /* 0x000fe20000000000 */
[----:B------:R-:W-:-:S01]  /*31d0*/  FADD R210, R104, R210 ;  /* 0x000000d268d27221 */ /* 0x000fc20000000000 */
[----:B------:R-:W-:Y:S01]  /*31e0*/  STL [R1+0xbc], R214 ;  /* 0x0000bcd601007387 */ /* 0x000fe20000100800 */
        /* <DEDUP_REMOVED lines=11> */
[----:B------:R1:W-:Y:S01]  /*32a0*/  STL [R1+0xc8], R211 ;  /* 0x0000c8d301007387 */ /* 0x0003e20000100800 */
[----:B------:R-:W-:-:S01]  /*32b0*/  FADD R200, R114, R200 ;  /* 0x000000c872c87221 */ /* 0x000fc20000000000 */
[----:B------:R-:W-:Y:S01]  /*32c0*/  FADD R199, R115, R199 ;  /* 0x000000c773c77221 */ /* 0x000fe20000000000 */
        /* <DEDUP_REMOVED lines=69> */
[----:B-----5:R-:W-:Y:S01]  /*3720*/  FADD R0, R57, R0 ;  /* 0x0000000039007221 */ /* 0x020fe20000000000 */
[----:B----4-:R-:W-:-:S01]  /*3730*/  FADD R227, R70, R227 ;  /* 0x000000e346e37221 */ /* 0x010fc20000000000 */
[----:B--2---:R-:W-:Y:S01]  /*3740*/  FADD R226, R69, R226 ;  /* 0x000000e245e27221 */ /* 0x004fe20000000000 */
[----:B---3--:R-:W-:-:S01]  /*3750*/  FADD R225, R68, R225 ;  /* 0x000000e144e17221 */ /* 0x008fc20000000000 */
        /* <DEDUP_REMOVED lines=9> */
[----:B------:R-:W-:-:S05]  /*37f0*/  FADD R215, R58, R215 ;  /* 0x000000d73ad77221 */ /* 0x000fca0000000000 */
[----:B------:R2:W-:Y:S04]  /*3800*/  STL [R1], R215 ;  /* 0x000000d701007387 */ /* 0x0005e80000100800 */
[----:B------:R3:W-:Y:S04]  /*3810*/  STL [R1+0x4], R216 ;  /* 0x000004d801007387 */ /* 0x0007e80000100800 */
        /* <DEDUP_REMOVED lines=8> */
[----:B-1----:R-:W4:Y:S04]  /*38a0*/  LDL.LU R211, [R1+0x34] ;  /* 0x0000340001d37983 */ /* 0x002f280000300800 */
[----:B------:R1:W-:Y:S04]  /*38b0*/  STL [R1+0x28], R225 ;  /* 0x000028e101007387 */ /* 0x0003e80000100800 */
[----:B------:R-:W4:Y:S04]  /*38c0*/  LDL.LU R212, [R1+0x38] ;  /* 0x0000380001d47983 */ /* 0x000f280000300800 */
[----:B------:R1:W-:Y:S04]  /*38d0*/  STL [R1+0x2c], R226 ;  /* 0x00002ce201007387 */ /* 0x0003e80000100800 */
[----:B------:R-:W4:Y:S04]  /*38e0*/  LDL.LU R213, [R1+0x3c] ;  /* 0x00003c0001d57983 */ /* 0x000f280000300800 */
[----:B------:R1:W-:Y:S04]  /*38f0*/  STL [R1+0x30], R227 ;  /* 0x000030e301007387 */ /* 0x0003e80000100800 */
[----:B------:R-:W4:Y:S04]  /*3900*/  LDL.LU R214, [R1+0x40] ;  /* 0x0000400001d67983 */ /* 0x000f280000300800 */
[----:B--2---:R-:W2:Y:S04]  /*3910*/  LDL.LU R215, [R1+0x44] ;  /* 0x0000440001d77983 */ /* 0x004ea80000300800 */
[----:B---3--:R-:W3:Y:S04]  /*3920*/  LDL.LU R216, [R1+0x48] ;  /* 0x0000480001d87983 */ /* 0x008ee80000300800 */
[----:B----4-:R-:W4:Y:S04]  /*3930*/  LDL.LU R217, [R1+0x4c] ;  /* 0x00004c0001d97983 */ /* 0x010f280000300800 */
[----:B0-----:R-:W4:Y:S04]  /*3940*/  LDL.LU R218, [R1+0x50] ;  /* 0x0000500001da7983 */ /* 0x001f280000300800 */
[----:B------:R-:W4:Y:S04]  /*3950*/  LDL.LU R219, [R1+0x54] ;  /* 0x0000540001db7983 */ /* 0x000f280000300800 */
[----:B------:R-:W4:Y:S04]  /*3960*/  LDL.LU R220, [R1+0x58] ;  /* 0x0000580001dc7983 */ /* 0x000f280000300800 */
[----:B------:R-:W4:Y:S04]  /*3970*/  LDL.LU R221, [R1+0x5c] ;  /* 0x00005c0001dd7983 */ /* 0x000f280000300800 */
[----:B------:R-:W4:Y:S04]  /*3980*/  LDL.LU R222, [R1+0x60] ;  /* 0x0000600001de7983 */ /* 0x000f280000300800 */
[----:B------:R-:W4:Y:S04]  /*3990*/  LDL.LU R223, [R1+0x64] ;  /* 0x0000640001df7983 */ /* 0x000f280000300800 */
[----:B------:R-:W4:Y:S04]  /*39a0*/  LDL.LU R224, [R1+0x68] ;  /* 0x0000680001e07983 */ /* 0x000f280000300800 */
[----:B-1----:R-:W4:Y:S04]  /*39b0*/  LDL.LU R225, [R1+0x6c] ;  /* 0x00006c0001e17983 */ /* 0x002f280000300800 */
[----:B------:R-:W4:Y:S04]  /*39c0*/  LDL.LU R226, [R1+0x70] ;  /* 0x0000700001e27983 */ /* 0x000f280000300800 */
[----:B------:R-:W4:Y:S01]  /*39d0*/  LDL.LU R227, [R1+0x74] ;  /* 0x0000740001e37983 */ /* 0x000f220000300800 */
[----:B------:R-:W-:-:S05]  /*39e0*/  FADD R211, R71, R211 ;  /* 0x000000d347d37221 */ /* 0x000fca0000000000 */
[----:B------:R0:W-:Y:S01]  /*39f0*/  STL [R1+0x34], R211 ;  /* 0x000034d301007387 */ /* 0x0001e20000100800 */
[----:B------:R-:W-:-:S03]  /*3a00*/  FADD R212, R72, R212 ;  /* 0x000000d448d47221 */ /* 0x000fc60000000000 */
[----:B0-----:R1:W5:Y:S01]  /*3a10*/  LDL.LU R211, [R1+0xc8] ;  /* 0x0000c80001d37983 */ /* 0x0013620000300800 */
[----:B------:R-:W-:-:S03]  /*3a20*/  FADD R213, R73, R213 ;  /* 0x000000d549d57221 */ /* 0x000fc60000000000 */
[----:B------:R0:W-:Y:S01]  /*3a30*/  STL [R1+0x38], R212 ;  /* 0x000038d401007387 */ /* 0x0001e20000100800 */
[----:B------:R-:W-:-:S01]  /*3a40*/  FADD R214, R74, R214 ;  /* 0x000000d64ad67221 */ /* 0x000fc20000000000 */
[----:B--2---:R-:W-:Y:S02]  /*3a50*/  FADD R215, R75, R215 ;  /* 0x000000d74bd77221 */ /* 0x004fe40000000000 */
[----:B0-----:R1:W5:Y:S01]  /*3a60*/  LDL.LU R212, [R1+0xc4] ;  /* 0x0000c40001d47983 */ /* 0x0013620000300800 */
[----:B---3--:R-:W-:-:S03]  /*3a70*/  FADD R216, R76, R216 ;  /* 0x000000d84cd87221 */ /* 0x008fc60000000000 */
[----:B------:R0:W-:Y:S01]  /*3a80*/  STL [R1+0x3c], R213 ;  /* 0x00003cd501007387 */ /* 0x0001e20000100800 */
[----:B----4-:R-:W-:-:S03]  /*3a90*/  FADD R217, R77, R217 ;  /* 0x000000d94dd97221 */ /* 0x010fc60000000000 */
[----:B0-----:R1:W5:Y:S01]  /*3aa0*/  LDL.LU R213, [R1+0xc0] ;  /* 0x0000c00001d57983 */ /* 0x0013620000300800 */
[----:B------:R-:W-:-:S03]  /*3ab0*/  FADD R218, R78, R218 ;  /* 0x000000da4eda7221 */ /* 0x000fc60000000000 */
[----:B------:R0:W-:Y:S01]  /*3ac0*/  STL [R1+0x40], R214 ;  /* 0x000040d601007387 */ /* 0x0001e20000100800 */
[----:B------:R-:W-:-:S01]  /*3ad0*/  FADD R219, R79, R219 ;  /* 0x000000db4fdb7221 */ /* 0x000fc20000000000 */
[----:B------:R-:W-:Y:S02]  /*3ae0*/  FADD R220, R80, R220 ;  /* 0x000000dc50dc7221 */ /* 0x000fe40000000000 */
[----:B0-----:R1:W5:Y:S04]  /*3af0*/  LDL.LU R214, [R1+0xbc] ;  /* 0x0000bc0001d67983 */ /* 0x0013680000300800 */
[----:B------:R0:W-:Y:S01]  /*3b00*/  STL [R1+0x44], R215 ;  /* 0x000044d701007387 */ /* 0x0001e20000100800 */
[----:B------:R-:W-:-:S01]  /*3b10*/  FADD R221, R81, R221 ;  /* 0x000000dd51dd7221 */ /* 0x000fc20000000000 */
[----:B------:R-:W-:-:S02]  /*3b20*/  FADD R222, R82, R222 ;  /* 0x000000de52de7221 */ /* 0x000fc40000000000 */
[----:B0-----:R1:W5:Y:S04]  /*3b30*/  LDL.LU R215, [R1+0xb8] ;  /* 0x0000b80001d77983 */ /* 0x0013680000300800 */
[----:B------:R0:W-:Y:S01]  /*3b40*/  STL [R1+0x48], R216 ;  /* 0x000048d801007387 */ /* 0x0001e20000100800 */
[----:B------:R-:W-:-:S03]  /*3b50*/  FADD R223, R83, R223 ;  /* 0x000000df53df7221 */ /* 0x000fc60000000000 */
        /* <DEDUP_REMOVED lines=13> */
[----:B------:R0:W-:Y:S04]  /*3c30*/  STL [R1+0x5c], R221 ;  /* 0x00005cdd01007387 */ /* 0x0001e80000100800 */
        /* <DEDUP_REMOVED lines=12> */
[----:B0-----:R1:W5:Y:S01]  /*3d00*/  LDL.LU R227, [R1+0x88] ;  /* 0x0000880001e37983 */ /* 0x0013620000300800 */
[----:B------:R-:W-:-:S05]  /*3d10*/  UMOV UR6, URZ ;  /* 0x0000003f00067c82 */ /* 0x000fca0008000000 */
.L_x_24:
[----:B------:R-:W-:Y:S05]  /*3d20*/  @!P1 BRA `(.L_x_25) ;  /* 0x0000000000049947 */ /* 0x000fea0003800000 */
[----:B------:R-:W-:Y:S01]  /*3d30*/  BPT.TRAP 0x1 ;  /* 0x000000040000795c */ /* 0x000fe20000300000 */
.L_x_25:
[----:B------:R-:W-:Y:S02]  /*3d40*/  UISETP.GT.U32.AND UP0, UPT, UR13, 0x1, UPT ;  /* 0x000000010d00788c */ /* 0x000fe4000bf04070 */
[----:B------:R-:W-:-:S04]  /*3d50*/  ULEA UR8, UR19, UR14, 0x3 ;  /* 0x0000000e13087291 */ /* 0x000fc8000f8e183f */
[----:B------:R-:W-:Y:S01]  /*3d60*/  UIADD3 UR8, UR8, 0x28, URZ ;  /* 0x0000002808087890 */ /* 0x000fe2000fffe03f */
[----:B------:R-:W-:-:S03]  /*3d70*/  PLOP3.LUT P0, PT, PT, PT, UP0, 0x80, 0x0 ;  /* 0x000000000000781c */ /* 0x000fc60003f0f008 */
[----:B------:R-:W-:-:S09]  /*3d80*/  UPRMT UR8, URZ, 0x654, UR8 ;  /* 0x000006543f087896 */ /* 0x000fd20008000008 */
[----:B------:R-:W-:Y:S01]  /*3d90*/  SYNCS.ARRIVE.TRANS64.RED.A1T0 RZ, [UR8], RZ ;  /* 0x000000ffffff79a7 */ /* 0x000fe20008100408 */
[----:B------:R-:W-:Y:S05]  /*3da0*/  @P0 BRA `(.L_x_26) ;  /* 0x0000000000040947 */ /* 0x000fea0003800000 */
[----:B------:R-:W-:Y:S01]  /*3db0*/  BPT.TRAP 0x1 ;  /* 0x000000040000795c */ /* 0x000fe20000300000 */
.L_x_26:
[----:B------:R-:W-:Y:S01]  /*3dc0*/  UIADD3 UR18, UR18, 0x1, URZ ;  /* 0x0000000112127890 */ /* 0x000fe2000fffe03f */
[C---:B------:R-:W-:Y:S01]  /*3dd0*/  ISETP.GT.AND P0, PT, R228.reuse, 0x1, PT ;  /* 0x00000001e400780c */ /* 0x040fe20003f04270 */
[----:B------:R-:W-:Y:S01]  /*3de0*/  UIADD3 UR19, UR19, 0x1, URZ ;  /* 0x0000000113137890 */ /* 0x000fe2000fffe03f */
[----:B------:R-:W-:Y:S01]  /*3df0*/  VIADD R228, R228, 0xffffffff ;  /* 0xffffffffe4e47836 */ /* 0x000fe20000000000 */
[----:B------:R-:W-:Y:S02]  /*3e00*/  UISETP.NE.AND UP0, UPT, UR18, 0x5, UPT ;  /* 0x000000051200788c */ /* 0x000fe4000bf05270 */
[----:B------:R-:W-:Y:S02]  /*3e10*/  UISETP.NE.AND UP1, UPT, UR19, 0x5, UPT ;  /* 0x000000051300788c */ /* 0x000fe4000bf25270 */
[----:B------:R-:W-:Y:S02]  /*3e20*/  USEL UR8, URZ, 0x1, UP0 ;  /* 0x000000013f087887 */ /* 0x000fe40008000000 */
[----:B------:R-:W-:-:S02]  /*3e30*/  USEL UR18, UR18, URZ, UP0 ;  /* 0x0000003f12127287 */ /* 0x000fc40008000000 */
[----:B------:R-:W-:Y:S02]  /*3e40*/  USEL UR19, UR19, URZ, UP1 ;  /* 0x0000003f13137287 */ /* 0x000fe40008800000 */
[----:B-----5:R-:W-:Y:S01]  /*3e50*/  LOP3.LUT R227, R227, UR8, RZ, 0x3c, !PT ;  /* 0x00000008e3e37c12 */ /* 0x020fe2000f8e3cff */
[----:B------:R-:W-:Y:S01]  /*3e60*/  UMOV UR8, 0x1 ;  /* 0x0000000100087882 */ /* 0x000fe20000000000 */
[----:B------:R-:W-:Y:S08]  /*3e70*/  @P0 BRA `(.L_x_27) ;  /* 0xffffffec00900947 */ /* 0x000ff0000383ffff */
.L_x_19:
[----:B------:R-:W-:-:S04]  /*3e80*/  UISETP.NE.AND UP0, UPT, UR6, URZ, UPT ;  /* 0x0000003f0600728c */ /* 0x000fc8000bf05270 */
[----:B------:R-:W-:-:S06]  /*3e90*/  USEL UR6, URZ, 0x1, !UP0 ;  /* 0x000000013f067887 */ /* 0x000fcc000c000000 */
[----:B------:R-:W-:-:S13]  /*3ea0*/  ISETP.NE.AND P0, PT, RZ, UR6, PT ;  /* 0x00000006ff007c0c */ /* 0x000fda000bf05270 */
[----:B------:R-:W-:Y:S05]  /*3eb0*/  @!P0 BRA `(.L_x_28) ;  /* 0x0000000c00dc8947 */ /* 0x000fea0003800000 */
[----:B------:R-:W4:Y:S04]  /*3ec0*/  LDL.LU R227, [R1+0x74] ;  /* 0x0000740001e37983 */ /* 0x000f280000300800 */
[----:B----4-:R4:W-:Y:S04]  /*3ed0*/  STL [R1+0x88], R227 ;  /* 0x000088e301007387 */ /* 0x0109e80000100800 */
[----:B----4-:R-:W4:Y:S04]  /*3ee0*/  LDL.LU R227, [R1+0x70] ;  /* 0x0000700001e37983 */ /* 0x010f280000300800 */
        /* <DEDUP_REMOVED lines=55> */
[----:B----4-:R-:W4:Y:S01]  /*4260*/  LDL.LU R227, [R1] ;  /* 0x0000000001e37983 */ /* 0x010f220000300800 */
[----:B------:R-:W-:-:S02]  /*4270*/  WARPGROUP.DEPBAR.LE gsb0, 0x0 ;  /* 0x00008000000079c5 */ /* 0x000fc40000010000 */
[----:B------:R-:W-:Y:S01]  /*4280*/  FADD R226, R88, R226 ;  /* 0x000000e258e27221 */ /* 0x000fe20000000000 */
        /* <DEDUP_REMOVED lines=97> */
[----:B----4-:R-:W-:-:S05]  /*48a0*/  FADD R227, R58, R227 ;  /* 0x000000e33ae37221 */ /* 0x010fca0000000000 */
[----:B------:R4:W-:Y:S04]  /*48b0*/  STL [R1], R227 ;  /* 0x000000e301007387 */ /* 0x0009e80000100800 */
[----:B----4-:R-:W4:Y:S02]  /*48c0*/  LDL.LU R227, [R1+0xf8] ;  /* 0x0000f80001e37983 */ /* 0x010f240000300800 */
[----:B----4-:R-:W-:-:S05]  /*48d0*/  FADD R227, R59, R227 ;  /* 0x000000e33be37221 */ /* 0x010fca0000000000 */
[----:B------:R4:W-:Y:S04]  /*48e0*/  STL [R1+0x4], R227 ;  /* 0x000004e301007387 */ /* 0x0009e80000100800 */
        /* <DEDUP_REMOVED lines=83> */
[----:B------:R4:W-:Y:S02]  /*4e20*/  STL [R1+0x74], R227 ;  /* 0x000074e301007387 */ /* 0x0009e40000100800 */
.L_x_28:
[----:B------:R-:W-:Y:S02]  /*4e30*/  WARPGROUP.DEPBAR.LE gsb0, 0x0 ;  /* 0x00008000000079c5 */ /* 0x000fe40000010000 */
[----:B------:R-:W5:Y:S02]  /*4e40*/  LDC R24, c[0x0][0x28c] ;  /* 0x0000a300ff187b82 */ /* 0x000f640000000800 */
[----:B-----5:R-:W-:-:S13]  /*4e50*/  ISETP.GE.AND P0, PT, R24, 0x1, PT ;  /* 0x000000011800780c */ /* 0x020fda0003f06270 */
[----:B------:R-:W-:Y:S05]  /*4e60*/  @!P0 BRA `(.L_x_29) ;  /* 0x0000000000488947 */ /* 0x000fea0003800000 */
[----:B------:R-:W-:-:S06]  /*4e70*/  UISETP.NE.AND UP0, UPT, UR23, 0x3, UPT ;  /* 0x000000031700788c */ /* 0x000fcc000bf05270 */
[----:B------:R-:W-:-:S13]  /*4e80*/  PLOP3.LUT P0, PT, PT, PT, UP0, 0x80, 0x0 ;  /* 0x000000000000781c */ /* 0x000fda0003f0f008 */
[----:B------:R-:W-:Y:S05]  /*4e90*/  @!P0 BRA `(.L_x_30) ;  /* 0x0000000000048947 */ /* 0x000fea0003800000 */
[----:B------:R-:W-:Y:S01]  /*4ea0*/  BPT.TRAP 0x1 ;  /* 0x000000040000795c */ /* 0x000fe20000300000 */
.L_x_30:
[----:B------:R-:W-:-:S04]  /*4eb0*/  UISETP.LT.AND UP0, UPT, UR12, 0x1, UPT ;  /* 0x000000010c00788c */ /* 0x000fc8000bf01270 */
[----:B------:R-:W-:Y:S02]  /*4ec0*/  USEL UR8, UR12, 0x1, UP0 ;  /* 0x000000010c087887 */ /* 0x000fe40008000000 */
[----:B------:R-:W-:Y:S02]  /*4ed0*/  UISETP.GT.U32.AND UP0, UPT, UR13, 0x1, UPT ;  /* 0x000000010d00788c */ /* 0x000fe4000bf04070 */
[----:B------:R-:W-:-:S04]  /*4ee0*/  UIADD3 UR8, UR5, UR12, -UR8 ;  /* 0x0000000c05087290 */ /* 0x000fc8000fffe808 */
[----:B------:R-:W-:Y:S01]  /*4ef0*/  UIMAD.WIDE.U32 UR6, UR8, -0x33333333, URZ ;  /* 0xcccccccd080678a5 */ /* 0x000fe2000f8e003f */
[----:B------:R-:W-:-:S03]  /*4f00*/  PLOP3.LUT P0, PT, PT, PT, UP0, 0x80, 0x0 ;  /* 0x000000000000781c */ /* 0x000fc60003f0f008 */
[----:B------:R-:W-:-:S04]  /*4f10*/  USHF.R.U32.HI UR6, URZ, 0x2, UR7 ;  /* 0x000000023f067899 */ /* 0x000fc80008011607 */
[----:B------:R-:W-:-:S04]  /*4f20*/  UIMAD UR8, UR6, -0x5, UR8 ;  /* 0xfffffffb060878a4 */ /* 0x000fc8000f8e0208 */
[----:B------:R-:W-:-:S04]  /*4f30*/  ULEA UR8, UR8, UR14, 0x3 ;  /* 0x0000000e08087291 */ /* 0x000fc8000f8e183f */
[----:B------:R-:W-:-:S04]  /*4f40*/  UIADD3 UR8, UR8, 0x28, URZ ;  /* 0x0000002808087890 */ /* 0x000fc8000fffe03f */
[----:B------:R-:W-:-:S09]  /*4f50*/  UPRMT UR8, URZ, 0x654, UR8 ;  /* 0x000006543f087896 */ /* 0x000fd20008000008 */
[----:B------:R-:W-:Y:S01]  /*4f60*/  SYNCS.ARRIVE.TRANS64.RED.A1T0 RZ, [UR8], RZ ;  /* 0x000000ffffff79a7 */ /* 0x000fe20008100408 */
[----:B------:R-:W-:Y:S05]  /*4f70*/  @P0 BRA `(.L_x_29) ;  /* 0x0000000000040947 */ /* 0x000fea0003800000 */
[----:B------:R-:W-:Y:S01]  /*4f80*/  BPT.TRAP 0x1 ;  /* 0x000000040000795c */ /* 0x000fe20000300000 */
.L_x_29:
[----:B------:R0:W-:Y:S01]  /*4f90*/  STL [R1+0x8c], R2 ;  /* 0x00008c0201007387 */ /* 0x0001e20000100800 */
[----:B------:R-:W1:Y:S01]  /*4fa0*/  LDC R29, c[0x0][0x288] ;  /* 0x0000a200ff1d7b82 */ /* 0x000e620000000800 */
[----:B------:R-:W-:Y:S02]  /*4fb0*/  UIADD3 UR9, UR12, UR5, URZ ;  /* 0x000000050c097290 */ /* 0x000fe4000fffe03f */
[----:B------:R-:W-:Y:S01]  /*4fc0*/  USHF.R.S32.HI UR10, URZ, 0x1f, UR22 ;  /* 0x0000001f3f0a7899 */ /* 0x000fe20008011416 */
[----:B------:R-:W-:Y:S01]  /*4fd0*/  ULDC.64 UR6, c[0x0][0x5d0] ;  /* 0x0001740000067ab9 */ /* 0x000fe20000000a00 */
[----:B------:R-:W-:Y:S01]  /*4fe0*/  ULDC UR11, c[0x0][0x284] ;  /* 0x0000a100000b7ab9 */ /* 0x000fe20000000800 */
[----:B0-----:R-:W2:Y:S04]  /*4ff0*/  LDL.LU R2, [R1+0x80] ;  /* 0x0000800001027983 */ /* 0x001ea80000300800 */
[----:B------:R0:W-:Y:S04]  /*5000*/  STL [R1+0x88], R0 ;  /* 0x0000880001007387 */ /* 0x0001e80000100800 */
[----:B----4-:R-:W4:Y:S01]  /*5010*/  LDL.LU R227, [R1+0x84] ;  /* 0x0000840001e37983 */ /* 0x010f220000300800 */
[----:B0-----:R-:W0:Y:S02]  /*5020*/  S2R R0, SR_TID.X ;  /* 0x0000000000007919 */ /* 0x001e240000002100 */
[----:B0-----:R-:W-:-:S02]  /*5030*/  SHF.R.U32.HI R24, RZ, 0x2, R0 ;  /* 0x00000002ff187819 */ /* 0x001fc40000011600 */
[----:B------:R-:W-:Y:S02]  /*5040*/  LOP3.LUT R26, R0, 0x60, RZ, 0xc0, !PT ;  /* 0x00000060001a7812 */ /* 0x000fe400078ec0ff */
[----:B------:R-:W-:Y:S02]  /*5050*/  SHF.R.U32.HI R27, RZ, 0x7, R0 ;  /* 0x00000007ff1b7819 */ /* 0x000fe40000011600 */
[----:B------:R-:W-:Y:S02]  /*5060*/  LOP3.LUT R25, R24, 0x7, RZ, 0xc0, !PT ;  /* 0x0000000718197812 */ /* 0x000fe400078ec0ff */
[----:B------:R-:W-:Y:S02]  /*5070*/  SHF.R.U32.HI R28, RZ, 0x1, R26 ;  /* 0x00000001ff1c7819 */ /* 0x000fe4000001161a */
[----:B------:R-:W-:Y:S02]  /*5080*/  LOP3.LUT R24, R27, 0x1, RZ, 0xc0, !PT ;  /* 0x000000011b187812 */ /* 0x000fe400078ec0ff */
[----:B------:R-:W-:Y:S01]  /*5090*/  IADD3 R27, RZ, -R28, -R25 ;  /* 0x8000001cff1b7210 */ /* 0x000fe20007ffe819 */
[----:B------:R-:W-:-:S02]  /*50a0*/  IMAD.SHL.U32 R32, R0, 0x2, RZ ;  /* 0x0000000200207824 */ /* 0x000fc400078e00ff */
[C---:B------:R-:W-:Y:S02]  /*50b0*/  IMAD.SHL.U32 R26, R24.reuse, 0x40, RZ ;  /* 0x00000040181a7824 */ /* 0x040fe400078e00ff */
[----:B------:R-:W-:Y:S01]  /*50c0*/  IMAD R42, R24, -0x40, R27 ;  /* 0xffffffc0182a7824 */ /* 0x000fe200078e021b */
[----:B------:R-:W-:Y:S01]  /*50d0*/  LOP3.LUT R24, R0, 0x3, RZ, 0xc0, !PT ;  /* 0x0000000300187812 */ /* 0x000fe200078ec0ff */
[----:B--2---:R-:W-:Y:S02]  /*50e0*/  IMAD.SHL.U32 R41, R2, 0x80, RZ ;  /* 0x0000008002297824 */ /* 0x004fe400078e00ff */
[----:B------:R0:W5:Y:S04]  /*50f0*/  LDL.LU R2, [R1+0x8c] ;  /* 0x00008c0001027983 */ /* 0x0001680000300800 */
[----:B------:R0:W5:Y:S01]  /*5100*/  LDL.LU R0, [R1+0x88] ;  /* 0x0000880001007983 */ /* 0x0001620000300800 */
[----:B------:R-:W-:Y:S01]  /*5110*/  LOP3.LUT R43, R26, 0x40, R25, 0xe2, !PT ;  /* 0x000000401a2b7812 */ /* 0x000fe200078ee219 */
[----:B----4-:R-:W-:Y:S01]  /*5120*/  IMAD.SHL.U32 R25, R227, 0x100, RZ ;  /* 0x00000100e3197824 */ /* 0x010fe200078e00ff */
[----:B------:R-:W-:Y:S01]  /*5130*/  UISETP.GT.U32.AND UP0, UPT, UR9, 0x4, UPT ;  /* 0x000000040900788c */ /* 0x000fe2000bf04070 */
[C---:B-1----:R-:W-:Y:S01]  /*5140*/  ISETP.GE.AND P0, PT, R41.reuse, R29, PT ;  /* 0x0000001d2900720c */ /* 0x042fe20003f06270 */
[----:B------:R-:W-:Y:S01]  /*5150*/  UIMAD UR5, UR10, UR6, URZ ;  /* 0x000000060a0572a4 */ /* 0x000fe2000f8e023f */
[----:B------:R-:W-:Y:S01]  /*5160*/  LOP3.LUT R32, R41, 0x6, R32, 0xf8, !PT ;  /* 0x0000000629207812 */ /* 0x000fe200078ef820 */
[----:B------:R-:W-:Y:S01]  /*5170*/  UISETP.LT.U32.AND UP0, UPT, UR12, 0x5, UP0 ;  /* 0x000000050c00788c */ /* 0x000fe20008701070 */
[----:B------:R-:W-:Y:S01]  /*5180*/  ISETP.GE.OR P0, PT, R25, UR11, P0 ;  /* 0x0000000b19007c0c */ /* 0x000fe20008706670 */
[----:B------:R-:W-:Y:S01]  /*5190*/  UISETP.GE.U32.AND UP1, UPT, UR12, 0x5, UPT ;  /* 0x000000050c00788c */ /* 0x000fe2000bf26070 */
[----:B------:R-:W-:Y:S01]  /*51a0*/  IMAD.U32 R27, RZ, RZ, UR6 ;  /* 0x00000006ff1b7e24 */ /* 0x000fe2000f8e00ff */
[----:B------:R-:W-:Y:S01]  /*51b0*/  UIMAD UR8, UR22, UR7, UR5 ;  /* 0x00000007160872a4 */ /* 0x000fe2000f8e0205 */
[----:B------:R-:W-:Y:S01]  /*51c0*/  SHF.R.S32.HI R33, RZ, 0x1f, R32 ;  /* 0x0000001fff217819 */ /* 0x000fe20000011420 */
[----:B------:R-:W-:-:S02]  /*51d0*/  UIMAD.WIDE.U32 UR6, UR9, -0x33333333, URZ ;  /* 0xcccccccd090678a5 */ /* 0x000fc4000f8e003f */
[----:B------:R-:W-:Y:S02]  /*51e0*/  USEL UR5, URZ, 0x1, !UP0 ;  /* 0x000000013f057887 */ /* 0x000fe4000c000000 */
[----:B------:R-:W-:Y:S01]  /*51f0*/  USHF.R.U32.HI UR6, URZ, 0x2, UR7 ;  /* 0x000000023f067899 */ /* 0x000fe20008011607 */
[----:B------:R-:W-:Y:S01]  /*5200*/  IMAD.WIDE.U32 R26, R27, UR22, R32 ;  /* 0x000000161b1a7c25 */ /* 0x000fe2000f8e0020 */
[----:B------:R-:W-:Y:S01]  /*5210*/  ULOP3.LUT UR4, UR4, UR5, URZ, 0x3c, !UPT ;  /* 0x0000000504047292 */ /* 0x000fe2000f8e3c3f */
[----:B------:R-:W-:Y:S02]  /*5220*/  IADD3 R42, -R25, UR11, R42 ;  /* 0x0000000b192a7c10 */ /* 0x000fe4000fffe12a */
[----:B------:R-:W-:Y:S01]  /*5230*/  IMAD.WIDE R38, R227, 0x100, RZ ;  /* 0x00000100e3267825 */ /* 0x000fe200078e02ff */
[----:B------:R-:W-:Y:S02]  /*5240*/  UIMAD UR5, UR6, -0x5, UR9 ;  /* 0xfffffffb060578a4 */ /* 0x000fe4000f8e0209 */
[----:B------:R-:W-:Y:S01]  /*5250*/  @UP1 ULOP3.LUT UR4, UR4, 0x1, UR6, 0x78, !UPT ;  /* 0x0000000104041892 */ /* 0x000fe2000f8e7806 */
[----:B------:R-:W-:-:S02]  /*5260*/  IMAD R24, R24, -0x2, R29 ;  /* 0xfffffffe18187824 */ /* 0x000fc400078e021d */
[----:B------:R-:W-:Y:S01]  /*5270*/  VIADD R27, R27, UR8 ;  /* 0x000000081b1b7c36 */ /* 0x000fe20008000000 */
[----:B------:R-:W-:Y:S01]  /*5280*/  LOP3.LUT R43, R38, R43, R28, 0xfe, !PT ;  /* 0x0000002b262b7212 */ /* 0x000fe200078efe1c */
[----:B------:R-:W-:Y:S02]  /*5290*/  IMAD.IADD R41, R24, 0x1, -R41 ;  /* 0x0000000118297824 */ /* 0x000fe400078e0a29 */
[----:B------:R-:W-:Y:S01]  /*52a0*/  IMAD.MOV.U32 R40, RZ, RZ, -0x1 ;  /* 0xffffffffff287424 */ /* 0x000fe200078e00ff */
[----:B0-----:R-:W-:Y:S06]  /*52b0*/  @P0 BRA `(.L_x_31) ;  /* 0x0000008c00fc0947 */ /* 0x001fec0003800000 */
[----:B------:R-:W0:Y:S01]  /*52c0*/  LDC.64 R28, c[0x0][0x5c8] ;  /* 0x00017200ff1c7b82 */ /* 0x000e220000000a00 */
[----:B------:R-:W-:Y:S01]  /*52d0*/  ULDC.64 UR6, c[0x0][0x5c0] ;  /* 0x0001700000067ab9 */ /* 0x000fe20000000a00 */
[----:B------:R-:W-:Y:S01]  /*52e0*/  BSSY B0, `(.L_x_31) ;  /* 0x00008fc000007945 */ /* 0x000fe20003800000 */
[-C--:B0-----:R-:W-:Y:S01]  /*52f0*/  IMAD R24, R39, R28.reuse, RZ ;  /* 0x0000001c27187224 */ /* 0x081fe200078e02ff */
[----:B------:R-:W-:Y:S01]  /*5300*/  SHF.L.U64.HI R34, R28, 0x3, R29 ;  /* 0x000000031c227819 */ /* 0x000fe2000001021d */
[----:B------:R-:W-:-:S04]  /*5310*/  IMAD.WIDE.U32 R26, R43, R28, R26 ;  /* 0x0000001c2b1a7225 */ /* 0x000fc800078e001a */
[----:B------:R-:W-:Y:S01]  /*5320*/  IMAD R25, R43, R29, R24 ;  /* 0x0000001d2b197224 */ /* 0x000fe200078e0218 */
[----:B------:R-:W-:Y:S01]  /*5330*/  IADD3 R24, P3, R26, UR6, RZ ;  /* 0x000000061a187c10 */ /* 0x000fe2000ff7e0ff */
[C---:B------:R-:W-:Y:S01]  /*5340*/  IMAD.SHL.U32 R35, R28.reuse, 0x8, RZ ;  /* 0x000000081c237824 */ /* 0x040fe200078e00ff */
[----:B------:R-:W-:Y:S01]  /*5350*/  LEA R30, P2, R28, R26, 0x7 ;  /* 0x0000001a1c1e7211 */ /* 0x000fe200078438ff */
[----:B------:R-:W-:-:S03]  /*5360*/  IMAD.IADD R27, R27, 0x1, R25 ;  /* 0x000000011b1b7824 */ /* 0x000fc600078e0219 */
[----:B------:R-:W-:Y:S02]  /*5370*/  IADD3 R26, P1, P0, R26, UR6, R35 ;  /* 0x000000061a1a7c10 */ /* 0x000fe4000f83e023 */
[----:B------:R-:W-:Y:S02]  /*5380*/  IADD3.X R25, R27, UR7, RZ, P3, !PT ;  /* 0x000000071b197c10 */ /* 0x000fe40009ffe4ff */
[----:B------:R-:W-:Y:S02]  /*5390*/  FSETP.NEU.AND P3, PT, RZ, UR21, PT ;  /* 0x00000015ff007c0b */ /* 0x000fe4000bf6d000 */
[----:B------:R-:W-:Y:S02]  /*53a0*/  LEA.HI.X R31, R28, R27, R29, 0x7, P2 ;  /* 0x0000001b1c1f7211 */ /* 0x000fe400010f3c1d */
[C---:B------:R-:W-:Y:S02]  /*53b0*/  IADD3 R28, P2, R30.reuse, UR6, RZ ;  /* 0x000000061e1c7c10 */ /* 0x040fe4000ff5e0ff */
[----:B------:R-:W-:-:S02]  /*53c0*/  IADD3 R30, P5, P6, R30, UR6, R35 ;  /* 0x000000061e1e7c10 */ /* 0x000fc4000febe023 */
[----:B------:R-:W-:Y:S02]  /*53d0*/  IADD3.X R29, R31, UR7, RZ, P2, !PT ;  /* 0x000000071f1d7c10 */ /* 0x000fe400097fe4ff */
[--C-:B------:R-:W-:Y:S02]  /*53e0*/  IADD3.X R27, R27, UR7, R34.reuse, P1, P0 ;  /* 0x000000071b1b7c10 */ /* 0x100fe40008fe0422 */
[----:B------:R-:W-:Y:S01]  /*53f0*/  IADD3.X R31, R31, UR7, R34, P5, P6 ;  /* 0x000000071f1f7c10 */ /* 0x000fe2000afec422 */
[----:B------:R-:W-:Y:S06]  /*5400*/  @!P3 BRA `(.L_x_32) ;  /* 0x0000006c001cb947 */ /* 0x000fec0003800000 */
[----:B------:R-:W-:Y:S01]  /*5410*/  ULDC.64 UR8, c[0x0][0x5b8] ;  /* 0x00016e0000087ab9 */ /* 0x000fe20000000a00 */
[----:B------:R-:W-:Y:S01]  /*5420*/  ISETP.GE.AND P0, PT, R42, 0x1, PT ;  /* 0x000000012a00780c */ /* 0x000fe20003f06270 */
[----:B------:R-:W-:Y:S02]  /*5430*/  UIMAD UR6, UR10, UR8, URZ ;  /* 0x000000080a0672a4 */ /* 0x000fe4000f8e023f */
[----:B------:R-:W-:Y:S01]  /*5440*/  IMAD.U32 R35, RZ, RZ, UR8 ;  /* 0x00000008ff237e24 */ /* 0x000fe2000f8e00ff */
[----:B------:R-:W-:Y:S01]  /*5450*/  BSSY B1, `(.L_x_33) ;  /* 0x0000010000017945 */ /* 0x000fe20003800000 */
[----:B------:R-:W-:Y:S01]  /*5460*/  ISETP.LT.OR P3, PT, R41, 0x1, !P0 ;  /* 0x000000012900780c */ /* 0x000fe20004761670 */
[----:B------:R-:W-:Y:S02]  /*5470*/  UIMAD UR6, UR22, UR9, UR6 ;  /* 0x00000009160672a4 */ /* 0x000fe4000f8e0206 */
[----:B------:R-:W-:Y:S01]  /*5480*/  IMAD.WIDE.U32 R32, R35, UR22, R32 ;  /* 0x0000001623207c25 */ /* 0x000fe2000f8e0020 */
[----:B------:R-:W-:-:S03]  /*5490*/  ULDC.64 UR8, c[0x0][0x5a8] ;  /* 0x00016a0000087ab9 */ /* 0x000fc60000000a00 */
[----:B------:R-:W-:Y:S02]  /*54a0*/  IMAD.MOV.U32 R36, RZ, RZ, R32 ;  /* 0x000000ffff247224 */ /* 0x000fe400078e0020 */
[----:B------:R-:W-:Y:S01]  /*54b0*/  VIADD R37, R33, UR6 ;  /* 0x0000000621257c36 */ /* 0x000fe20008000000 */
[----:B------:R-:W-:Y:S02]  /*54c0*/  ULDC.64 UR6, c[0x0][0x5b0] ;  /* 0x00016c0000067ab9 */ /* 0x000fe40000000a00 */
[----:B------:R-:W-:Y:S02]  /*54d0*/  IMAD R34, R39, UR6, RZ ;  /* 0x0000000627227c24 */ /* 0x000fe4000f8e02ff */
[----:B------:R-:W-:-:S04]  /*54e0*/  IMAD.WIDE.U32 R32, R43, UR6, R36 ;  /* 0x000000062b207c25 */ /* 0x000fc8000f8e0024 */
[--C-:B------:R-:W-:Y:S01]  /*54f0*/  IMAD R35, R43, UR7, R34.reuse ;  /* 0x000000072b237c24 */ /* 0x100fe2000f8e0222 */
[----:B------:R-:W-:Y:S02]  /*5500*/  IADD3 R32, P1, R32, UR8, RZ ;  /* 0x0000000820207c10 */ /* 0x000fe4000ff3e0ff */
[----:B------:R-:W-:Y:S02]  /*5510*/  PRMT R34, RZ, 0x7610, R34 ;  /* 0x00007610ff227816 */ /* 0x000fe40000000022 */
[----:B------:R-:W-:Y:S01]  /*5520*/  IADD3.X R33, R33, UR9, R35, P1, !PT ;  /* 0x0000000921217c10 */ /* 0x000fe20008ffe423 */
[----:B------:R-:W-:Y:S08]  /*5530*/  @P3 BRA `(.L_x_34) ;  /* 0x0000000000043947 */ /* 0x000ff00003800000 */
[----:B------:R0:W5:Y:S02]  /*5540*/  LDG.E.U8 R34, desc[UR16][R32.64] ;  /* 0x0000001020227981 */ /* 0x000164000c1e1100 */
.L_x_34:
[----:B------:R-:W-:Y:S05]  /*5550*/  BSYNC B1 ;  /* 0x0000000000017941 */ /* 0x000fea0003800000 */
.L_x_33:
[----:B-----5:R-:W-:Y:S01]  /*5560*/  LOP3.LUT R34, R34, 0xff, RZ, 0xc0, !PT ;  /* 0x000000ff22227812 */ /* 0x020fe200078ec0ff */
[----:B------:R-:W-:Y:S01]  /*5570*/  BSSY B1, `(.L_x_35) ;  /* 0x000000b000017945 */ /* 0x000fe20003800000 */
[----:B------:R-:W-:Y:S02]  /*5580*/  ISETP.LT.OR P2, PT, R41, 0x2, !P0 ;  /* 0x000000022900780c */ /* 0x000fe40004741670 */
[----:B------:R-:W-:-:S05]  /*5590*/  F2FP.F16.E4M3.UNPACK_B R34, R34 ;  /* 0x00000022ff22723e */ /* 0x000fca00020006ff */
[----:B------:R-:W-:-:S05]  /*55a0*/  HADD2.F32 R34, -RZ, R34.H0_H0 ;  /* 0x20000022ff227230 */ /* 0x000fca0000004100 */
[----:B------:R-:W-:Y:S01]  /*55b0*/  FMUL R35, R34, UR21 ;  /* 0x0000001522237c20 */ /* 0x000fe20008400000 */
[----:B------:R-:W-:-:S03]  /*55c0*/  PRMT R34, RZ, 0x7610, R34 ;  /* 0x00007610ff227816 */ /* 0x000fc60000000022 */
[----:B------:R-:W-:-:S05]  /*55d0*/  FFMA R35, R226, UR20, R35 ;  /* 0x00000014e2237c23 */ /* 0x000fca0008000023 */
[----:B------:R-:W-:-:S05]  /*55e0*/  F2FP.SATFINITE.E4M3.F32.PACK_AB_MERGE_C R35, RZ, R35, RZ ;  /* 0x00000023ff23723e */ /* 0x000fca00048070ff */
[----:B------:R1:W-:Y:S01]  /*55f0*/  @!P3 STG.E.U8 desc[UR16][R24.64], R35 ;  /* 0x000000231800b986 */ /* 0x0003e2000c101110 */
[----:B------:R-:W-:Y:S05]  /*5600*/  @P2 BRA `(.L_x_36) ;  /* 0x0000000000042947 */ /* 0x000fea0003800000 */
[----:B------:R2:W5:Y:S02]  /*5610*/  LDG.E.U8 R34, desc[UR16][R32.64+0x1] ;  /* 0x0000011020227981 */ /* 0x000564000c1e1100 */
.L_x_36:
[----:B------:R-:W-:Y:S05]  /*5620*/  BSYNC B1 ;  /* 0x0000000000017941 */ /* 0x000fea0003800000 */
.L_x_35:
[----:B-----5:R-:W-:Y:S01]  /*5630*/  LOP3.LUT R34, R34, 0xff, RZ, 0xc0, !PT ;  /* 0x000000ff22227812 */ /* 0x020fe200078ec0ff */
[----:B------:R-:W-:Y:S01]  /*5640*/  BSSY B1, `(.L_x_37) ;  /* 0x0000013000017945 */ /* 0x000fe20003800000 */
[----:B------:R-:W-:Y:S02]  /*5650*/  IADD3 R45, P1, R43, 0x8, RZ ;  /* 0x000000082b2d7810 */ /* 0x000fe40007f3e0ff */
[----:B------:R-:W-:-:S03]  /*5660*/  F2FP.F16.E4M3.UNPACK_B R34, R34 ;  /* 0x00000022ff22723e */ /* 0x000fc600020006ff */
[----:B-1----:R-:W-:Y:S01]  /*5670*/  IMAD.X R35, RZ, RZ, R39, P1 ;  /* 0x000000ffff237224 */ /* 0x002fe200008e0627 */
[----:B------:R-:W-:Y:S01]  /*5680*/  ISETP.GE.AND P1, PT, R42, 0x9, PT ;  /* 0x000000092a00780c */ /* 0x000fe20003f26270 */
[----:B------:R-:W-:Y:S02]  /*5690*/  HADD2.F32 R34, -RZ, R34.H0_H0 ;  /* 0x20000022ff227230 */ /* 0x000fe40000004100 */
[----:B------:R-:W-:Y:S01]  /*56a0*/  IMAD R46, R35, UR6, RZ ;  /* 0x00000006232e7c24 */ /* 0x000fe2000f8e02ff */
[----:B------:R-:W-:Y:S02]  /*56b0*/  ISETP.LT.OR P5, PT, R41, 0x1, !P1 ;  /* 0x000000012900780c */ /* 0x000fe40004fa1670 */
[----:B------:R-:W-:Y:S01]  /*56c0*/  FMUL R44, R34, UR21 ;  /* 0x00000015222c7c20 */ /* 0x000fe20008400000 */
[----:B------:R-:W-:-:S04]  /*56d0*/  IMAD.WIDE.U32 R34, R45, UR6, R36 ;  /* 0x000000062d227c25 */ /* 0x000fc8000f8e0024 */
[----:B------:R-:W-:Y:S01]  /*56e0*/  FFMA R44, R225, UR20, R44 ;  /* 0x00000014e12c7c23 */ /* 0x000fe2000800002c */
[----:B------:R-:W-:Y:S01]  /*56f0*/  IMAD R45, R45, UR7, R46 ;  /* 0x000000072d2d7c24 */ /* 0x000fe2000f8e022e */
[----:B------:R-:W-:-:S03]  /*5700*/  IADD3 R34, P3, R34, UR8, RZ ;  /* 0x0000000822227c10 */ /* 0x000fc6000ff7e0ff */
[----:B------:R-:W-:Y:S02]  /*5710*/  F2FP.SATFINITE.E4M3.F32.PACK_AB_MERGE_C R47, RZ, R44, RZ ;  /* 0x0000002cff2f723e */ /* 0x000fe400048070ff */
[----:B------:R-:W-:Y:S02]  /*5720*/  IADD3.X R35, R35, UR9, R45, P3, !PT ;  /* 0x0000000923237c10 */ /* 0x000fe40009ffe42d */
[----:B------:R-:W-:Y:S01]  /*5730*/  PRMT R44, RZ, 0x7610, R44 ;  /* 0x00007610ff2c7816 */ /* 0x000fe2000000002c */
[----:B------:R1:W-:Y:S01]  /*5740*/  @!P2 STG.E.U8 desc[UR16][R24.64+0x1], R47 ;  /* 0x0000012f1800a986 */ /* 0x0003e2000c101110 */
[----:B------:R-:W-:Y:S05]  /*5750*/  @P5 BRA `(.L_x_38) ;  /* 0x0000000000045947 */ /* 0x000fea0003800000 */
[----:B------:R4:W5:Y:S02]  /*5760*/  LDG.E.U8 R44, desc[UR16][R34.64] ;  /* 0x00000010222c7981 */ /* 0x000964000c1e1100 */
.L_x_38:
[----:B------:R-:W-:Y:S05]  /*5770*/  BSYNC B1 ;  /* 0x0000000000017941 */ /* 0x000fea0003800000 */
.L_x_37:
        /* <DEDUP_REMOVED lines=12> */
.L_x_40:
[----:B------:R-:W-:Y:S05]  /*5840*/  BSYNC B1 ;  /* 0x0000000000017941 */ /* 0x000fea0003800000 */
.L_x_39:
[----:B-----5:R-:W-:Y:S01]  /*5850*/  LOP3.LUT R44, R44, 0xff, RZ, 0xc0, !PT ;  /* 0x000000ff2c2c7812 */ /* 0x020fe200078ec0ff */
[----:B------:R-:W-:Y:S01]  /*5860*/  BSSY B1, `(.L_x_41) ;  /* 0x000000b000017945 */ /* 0x000fe20003800000 */
[----:B------:R-:W-:Y:S02]  /*5870*/  ISETP.LT.OR P3, PT, R41, 0x9, !P0 ;  /* 0x000000092900780c */ /* 0x000fe40004761670 */
[----:B------:R-:W-:-:S05]  /*5880*/  F2FP.F16.E4M3.UNPACK_B R44, R44 ;  /* 0x0000002cff2c723e */ /* 0x000fca00020006ff */
[----:B------:R-:W-:-:S05]  /*5890*/  HADD2.F32 R44, -RZ, R44.H0_H0 ;  /* 0x2000002cff2c7230 */ /* 0x000fca0000004100 */
[----:B------:R-:W-:-:S04]  /*58a0*/  FMUL R44, R44, UR21 ;  /* 0x000000152c2c7c20 */ /* 0x000fc80008400000 */
[----:B------:R-:W-:-:S05]  /*58b0*/  FFMA R44, R223, UR20, R44 ;  /* 0x00000014df2c7c23 */ /* 0x000fca000800002c */
[----:B0-----:R-:W-:Y:S02]  /*58c0*/  F2FP.SATFINITE.E4M3.F32.PACK_AB_MERGE_C R45, RZ, R44, RZ ;  /* 0x0000002cff2d723e */ /* 0x001fe400048070ff */
[----:B------:R-:W-:-:S03]  /*58d0*/  PRMT R44, RZ, 0x7610, R44 ;  /* 0x00007610ff2c7816 */ /* 0x000fc6000000002c */
[----:B------:R0:W-:Y:S01]  /*58e0*/  @!P2 STG.E.U8 desc[UR16][R26.64+0x1], R45 ;  /* 0x0000012d1a00a986 */ /* 0x0001e2000c101110 */
[----:B------:R-:W-:Y:S05]  /*58f0*/  @P3 BRA `(.L_x_42) ;  /* 0x0000000000043947 */ /* 0x000fea0003800000 */
[----:B------:R0:W5:Y:S02]  /*5900*/  LDG.E.U8 R44, desc[UR16][R32.64+0x8] ;  /* 0x00000810202c7981 */ /* 0x000164000c1e1100 */
.L_x_42:
[----:B------:R-:W-:Y:S05]  /*5910*/  BSYNC B1 ;  /* 0x0000000000017941 */ /* 0x000fea0003800000 */
.L_x_41:
[----:B-----5:R-:W-:Y:S01]  /*5920*/  LOP3.LUT R44, R44, 0xff, RZ, 0xc0, !PT ;  /* 0x000000ff2c2c7812 */ /* 0x020fe200078ec0ff */
[----:B------:R-:W-:Y:S01]  /*5930*/  BSSY B1, `(.L_x_43) ;  /* 0x000000b000017945 */ /* 0x000fe20003800000 */
[----:B------:R-:W-:Y:S02]  /*5940*/  ISETP.LT.OR P2, PT, R41, 0xa, !P0 ;  /* 0x0000000a2900780c */ /* 0x000fe40004741670 */
[----:B------:R-:W-:-:S05]  /*5950*/  F2FP.F16.E4M3.UNPACK_B R44, R44 ;  /* 0x0000002cff2c723e */ /* 0x000fca00020006ff */
[----:B------:R-:W-:-:S05]  /*5960*/  HADD2.F32 R44, -RZ, R44.H0_H0 ;  /* 0x2000002cff2c7230 */ /* 0x000fca0000004100 */
[----:B0-----:R-:W-:Y:S01]  /*5970*/  FMUL R45, R44, UR21 ;  /* 0x000000152c2d7c20 */ /* 0x001fe20008400000 */
[----:B------:R-:W-:-:S03]  /*5980*/  PRMT R44, RZ, 0x7610, R44 ;  /* 0x00007610ff2c7816 */ /* 0x000fc6000000002c */
[----:B------:R-:W-:-:S05]  /*5990*/  FFMA R45, R222, UR20, R45 ;  /* 0x00000014de2d7c23 */ /* 0x000fca000800002d */
[----:B------:R-:W-:-:S05]  /*59a0*/  F2FP.SATFINITE.E4M3.F32.PACK_AB_MERGE_C R45, RZ, R45, RZ ;  /* 0x0000002dff2d723e */ /* 0x000fca00048070ff */
[----:B------:R0:W-:Y:S01]  /*59b0*/  @!P3 STG.E.U8 desc[UR16][R24.64+0x8], R45 ;  /* 0x0000082d1800b986 */ /* 0x0001e2000c101110 */
[----:B------:R-:W-:Y:S05]  /*59c0*/  @P2 BRA `(.L_x_44) ;  /* 0x0000000000042947 */ /* 0x000fea0003800000 */
[----:B------:R0:W5:Y:S02]  /*59d0*/  LDG.E.U8 R44, desc[UR16][R32.64+0x9] ;  /* 0x00000910202c7981 */ /* 0x000164000c1e1100 */
.L_x_44:
[----:B------:R-:W-:Y:S05]  /*59e0*/  BSYNC B1 ;  /* 0x0000000000017941 */ /* 0x000fea0003800000 */
.L_x_43:
        /* <DEDUP_REMOVED lines=12> */
.L_x_46:
[----:B------:R-:W-:Y:S05]  /*5ab0*/  BSYNC B1 ;  /* 0x0000000000017941 */ /* 0x000fea0003800000 */
.L_x_45:
        /* <DEDUP_REMOVED lines=12> */
.L_x_48:
[----:B------:R-:W-:Y:S05]  /*5b80*/  BSYNC B1 ;  /* 0x0000000000017941 */ /* 0x000fea0003800000 */
.L_x_47:
        /* <DEDUP_REMOVED lines=12> */
.L_x_50:
[----:B------:R-:W-:Y:S05]  /*5c50*/  BSYNC B1 ;  /* 0x0000000000017941 */ /* 0x000fea0003800000 */
.L_x_49:
        /* <DEDUP_REMOVED lines=12> */
.L_x_52:
[----:B------:R-:W-:Y:S05]  /*5d20*/  BSYNC B1 ;  /* 0x0000000000017941 */ /* 0x000fea0003800000 */
.L_x_51:
        /* <DEDUP_REMOVED lines=12> */
.L_x_54:
[----:B------:R-:W-:Y:S05]  /*5df0*/  BSYNC B1 ;  /* 0x0000000000017941 */ /* 0x000fea0003800000 */
.L_x_53:
        /* <DEDUP_REMOVED lines=12> */
.L_x_56:
[----:B------:R-:W-:Y:S05]  /*5ec0*/  BSYNC B1 ;  /* 0x0000000000017941 */ /* 0x000fea0003800000 */
.L_x_55:
        /* <DEDUP_REMOVED lines=12> */
.L_x_58:
[----:B------:R-:W-:Y:S05]  /*5f90*/  BSYNC B1 ;  /* 0x0000000000017941 */ /* 0x000fea0003800000 */
.L_x_57:
        /* <DEDUP_REMOVED lines=12> */
.L_x_60:
[----:B------:R-:W-:Y:S05]  /*6060*/  BSYNC B1 ;  /* 0x0000000000017941 */ /* 0x000fea0003800000 */
.L_x_59:
        /* <DEDUP_REMOVED lines=12> */
.L_x_62:
[----:B------:R-:W-:Y:S05]  /*6130*/  BSYNC B1 ;  /* 0x0000000000017941 */ /* 0x000fea0003800000 */
.L_x_61:
        /* <DEDUP_REMOVED lines=12> */
.L_x_64:
[----:B------:R-:W-:Y:S05]  /*6200*/  BSYNC B1 ;  /* 0x0000000000017941 */ /* 0x000fea0003800000 */
.L_x_63:
        /* <DEDUP_REMOVED lines=12> */
.L_x_66:
[----:B------:R-:W-:Y:S05]  /*62d0*/  BSYNC B1 ;  /* 0x0000000000017941 */ /* 0x000fea0003800000 */
.L_x_65:
        /* <DEDUP_REMOVED lines=12> */
.L_x_68:
[----:B------:R-:W-:Y:S05]  /*63a0*/  BSYNC B1 ;  /* 0x0000000000017941 */ /* 0x000fea0003800000 */
.L_x_67:
        /* <DEDUP_REMOVED lines=12> */
.L_x_70:
[----:B------:R-:W-:Y:S05]  /*6470*/  BSYNC B1 ;  /* 0x0000000000017941 */ /* 0x000fea0003800000 */
.L_x_69:
        /* <DEDUP_REMOVED lines=12> */
.L_x_72:
[----:B------:R-:W-:Y:S05]  /*6540*/  BSYNC B1 ;  /* 0x0000000000017941 */ /* 0x000fea0003800000 */
.L_x_71:
        /* <DEDUP_REMOVED lines=12> */
.L_x_74:
[----:B------:R-:W-:Y:S05]  /*6610*/  BSYNC B1 ;  /* 0x0000000000017941 */ /* 0x000fea0003800000 */
.L_x_73:
        /* <DEDUP_REMOVED lines=12> */
.L_x_76:
[----:B------:R-:W-:Y:S05]  /*66e0*/  BSYNC B1 ;  /* 0x0000000000017941 */ /* 0x000fea0003800000 */
.L_x_75:
        /* <DEDUP_REMOVED lines=12> */
.L_x_78:
[----:B------:R-:W-:Y:S05]  /*67b0*/  BSYNC B1 ;  /* 0x0000000000017941 */ /* 0x000fea0003800000 */
.L_x_77:
        /* <DEDUP_REMOVED lines=12> */
.L_x_80:
[----:B------:R-:W-:Y:S05]  /*6880*/  BSYNC B1 ;  /* 0x0000000000017941 */ /* 0x000fea0003800000 */
.L_x_79:
        /* <DEDUP_REMOVED lines=12> */
.L_x_82:
[----:B------:R-:W-:Y:S05]  /*6950*/  BSYNC B1 ;  /* 0x0000000000017941 */ /* 0x000fea0003800000 */
.L_x_81:
        /* <DEDUP_REMOVED lines=12> */
.L_x_84:
[----:B------:R-:W-:Y:S05]  /*6a20*/  BSYNC B1 ;  /* 0x0000000000017941 */ /* 0x000fea0003800000 */
.L_x_83:
        /* <DEDUP_REMOVED lines=12> */
.L_x_86:
[----:B------:R-:W-:Y:S05]  /*6af0*/  BSYNC B1 ;  /* 0x0000000000017941 */ /* 0x000fea0003800000 */
.L_x_85:
        /* <DEDUP_REMOVED lines=12> */
.L_x_88:
[----:B------:R-:W-:Y:S05]  /*6bc0*/  BSYNC B1 ;  /* 0x0000000000017941 */ /* 0x000fea0003800000 */
.L_x_87:
        /* <DEDUP_REMOVED lines=12> */
.L_x_90:
[----:B------:R-:W-:Y:S05]  /*6c90*/  BSYNC B1 ;  /* 0x0000000000017941 */ /* 0x000fea0003800000 */
.L_x_89:
        /* <DEDUP_REMOVED lines=12> */
.L_x_92:
[----:B------:R-:W-:Y:S05]  /*6d60*/  BSYNC B1 ;  /* 0x0000000000017941 */ /* 0x000fea0003800000 */
.L_x_91:
        /* <DEDUP_REMOVED lines=12> */
.L_x_94:
[----:B------:R-:W-:Y:S05]  /*6e30*/  BSYNC B1 ;  /* 0x0000000000017941 */ /* 0x000fea0003800000 */
.L_x_93:
        /* <DEDUP_REMOVED lines=12> */
.L_x_96:
[----:B------:R-:W-:Y:S05]  /*6f00*/  BSYNC B1 ;  /* 0x0000000000017941 */ /* 0x000fea0003800000 */
.L_x_95:
        /* <DEDUP_REMOVED lines=12> */
.L_x_98:
[----:B------:R-:W-:Y:S05]  /*6fd0*/  BSYNC B1 ;  /* 0x0000000000017941 */ /* 0x000fea0003800000 */
.L_x_97:
        /* <DEDUP_REMOVED lines=12> */
.L_x_100:
[----:B------:R-:W-:Y:S05]  /*70a0*/  BSYNC B1 ;  /* 0x0000000000017941 */ /* 0x000fea0003800000 */
.L_x_99:
        /* <DEDUP_REMOVED lines=12> */
.L_x_102:
[----:B------:R-:W-:Y:S05]  /*7170*/  BSYNC B1 ;  /* 0x0000000000017941 */ /* 0x000fea0003800000 */
.L_x_101:
        /* <DEDUP_REMOVED lines=12> */
.L_x_104:
[----:B------:R-:W-:Y:S05]  /*7240*/  BSYNC B1 ;  /* 0x0000000000017941 */ /* 0x000fea0003800000 */
.L_x_103:
        /* <DEDUP_REMOVED lines=12> */
.L_x_106:
[----:B------:R-:W-:Y:S05]  /*7310*/  BSYNC B1 ;  /* 0x0000000000017941 */ /* 0x000fea0003800000 */
.L_x_105:
        /* <DEDUP_REMOVED lines=12> */
.L_x_108:
[----:B------:R-:W-:Y:S05]  /*73e0*/  BSYNC B1 ;  /* 0x0000000000017941 */ /* 0x000fea0003800000 */
.L_x_107:
        /* <DEDUP_REMOVED lines=12> */
.L_x_110:
[----:B------:R-:W-:Y:S05]  /*74b0*/  BSYNC B1 ;  /* 0x0000000000017941 */ /* 0x000fea0003800000 */
.L_x_109:
        /* <DEDUP_REMOVED lines=12> */
.L_x_112:
[----:B------:R-:W-:Y:S05]  /*7580*/  BSYNC B1 ;  /* 0x0000000000017941 */ /* 0x000fea0003800000 */
.L_x_111:
        /* <DEDUP_REMOVED lines=12> */
.L_x_114:
[----:B------:R-:W-:Y:S05]  /*7650*/  BSYNC B1 ;  /* 0x0000000000017941 */ /* 0x000fea0003800000 */
.L_x_113:
        /* <DEDUP_REMOVED lines=12> */
.L_x_116:
[----:B------:R-:W-:Y:S05]  /*7720*/  BSYNC B1 ;  /* 0x0000000000017941 */ /* 0x000fea0003800000 */
.L_x_115:
        /* <DEDUP_REMOVED lines=12> */
.L_x_118:
[----:B------:R-:W-:Y:S05]  /*77f0*/  BSYNC B1 ;  /* 0x0000000000017941 */ /* 0x000fea0003800000 */
.L_x_117:
        /* <DEDUP_REMOVED lines=12> */
.L_x_120:
[----:B------:R-:W-:Y:S05]  /*78c0*/  BSYNC B1 ;  /* 0x0000000000017941 */ /* 0x000fea0003800000 */
.L_x_119:
        /* <DEDUP_REMOVED lines=12> */
.L_x_122:
[----:B------:R-:W-:Y:S05]  /*7990*/  BSYNC B1 ;  /* 0x0000000000017941 */ /* 0x000fea0003800000 */
.L_x_121:
        /* <DEDUP_REMOVED lines=12> */
.L_x_124:
[----:B------:R-:W-:Y:S05]  /*7a60*/  BSYNC B1 ;  /* 0x0000000000017941 */ /* 0x000fea0003800000 */
.L_x_123:
        /* <DEDUP_REMOVED lines=12> */
.L_x_126:
[----:B------:R-:W-:Y:S05]  /*7b30*/  BSYNC B1 ;  /* 0x0000000000017941 */ /* 0x000fea0003800000 */
.L_x_125:
        /* <DEDUP_REMOVED lines=12> */
.L_x_128:
[----:B------:R-:W-:Y:S05]  /*7c00*/  BSYNC B1 ;  /* 0x0000000000017941 */ /* 0x000fea0003800000 */
.L_x_127:
        /* <DEDUP_REMOVED lines=12> */
.L_x_130:
[----:B------:R-:W-:Y:S05]  /*7cd0*/  BSYNC B1 ;  /* 0x0000000000017941 */ /* 0x000fea0003800000 */
.L_x_129:
        /* <DEDUP_REMOVED lines=12> */
.L_x_132:
[----:B------:R-:W-:Y:S05]  /*7da0*/  BSYNC B1 ;  /* 0x0000000000017941 */ /* 0x000fea0003800000 */
.L_x_131:
        /* <DEDUP_REMOVED lines=12> */
.L_x_134:
[----:B------:R-:W-:Y:S05]  /*7e70*/  BSYNC B1 ;  /* 0x0000000000017941 */ /* 0x000fea0003800000 */
.L_x_133:
        /* <DEDUP_REMOVED lines=12> */
.L_x_136:
[----:B------:R-:W-:Y:S05]  /*7f40*/  BSYNC B1 ;  /* 0x0000000000017941 */ /* 0x000fea0003800000 */
.L_x_135:
        /* <DEDUP_REMOVED lines=12> */
.L_x_138:
[----:B------:R-:W-:Y:S05]  /*8010*/  BSYNC B1 ;  /* 0x0000000000017941 */ /* 0x000fea0003800000 */
.L_x_137:
        /* <DEDUP_REMOVED lines=12> */
.L_x_140:
[----:B------:R-:W-:Y:S05]  /*80e0*/  BSYNC B1 ;  /* 0x0000000000017941 */ /* 0x000fea0003800000 */
.L_x_139:
        /* <DEDUP_REMOVED lines=12> */
.L_x_142:
[----:B------:R-:W-:Y:S05]  /*81b0*/  BSYNC B1 ;  /* 0x0000000000017941 */ /* 0x000fea0003800000 */
.L_x_141:
        /* <DEDUP_REMOVED lines=12> */
.L_x_144:
[----:B------:R-:W-:Y:S05]  /*8280*/  BSYNC B1 ;  /* 0x0000000000017941 */ /* 0x000fea0003800000 */
.L_x_143:
        /* <DEDUP_REMOVED lines=12> */
.L_x_146:
[----:B------:R-:W-:Y:S05]  /*8350*/  BSYNC B1 ;  /* 0x0000000000017941 */ /* 0x000fea0003800000 */
.L_x_145:
        /* <DEDUP_REMOVED lines=12> */
.L_x_148:
[----:B------:R-:W-:Y:S05]  /*8420*/  BSYNC B1 ;  /* 0x0000000000017941 */ /* 0x000fea0003800000 */
.L_x_147:
        /* <DEDUP_REMOVED lines=12> */
.L_x_150:
[----:B------:R-:W-:Y:S05]  /*84f0*/  BSYNC B1 ;  /* 0x0000000000017941 */ /* 0x000fea0003800000 */
.L_x_149:
        /* <DEDUP_REMOVED lines=12> */
.L_x_152:
[----:B------:R-:W-:Y:S05]  /*85c0*/  BSYNC B1 ;  /* 0x0000000000017941 */ /* 0x000fea0003800000 */
.L_x_151:
        /* <DEDUP_REMOVED lines=12> */
.L_x_154:
[----:B------:R-:W-:Y:S05]  /*8690*/  BSYNC B1 ;  /* 0x0000000000017941 */ /* 0x000fea0003800000 */
.L_x_153:
        /* <DEDUP_REMOVED lines=12> */
.L_x_156:
[----:B------:R-:W-:Y:S05]  /*8760*/  BSYNC B1 ;  /* 0x0000000000017941 */ /* 0x000fea0003800000 */
.L_x_155:
[----:B-----5:R-:W-:Y:S01]  /*8770*/  LOP3.LUT R44, R44, 0xff, RZ, 0xc0, !PT ;  /* 0x000000ff2c2c7812 */ /* 0x020fe200078ec0ff */
[----:B------:R-:W-:Y:S01]  /*8780*/  BSSY B1, `(.L_x_157) ;  /* 0x000000b000017945 */ /* 0x000fe20003800000 */
[----:B------:R-:W-:Y:S02]  /*8790*/  ISETP.LT.OR P2, PT, R41, 0x79, !P1 ;  /* 0x000000792900780c */ /* 0x000fe40004f41670 */
[----:B------:R-:W-:Y:S02]  /*87a0*/  F2FP.F16.E4M3.UNPACK_B R44, R44 ;  /* 0x0000002cff2c723e */ /* 0x000fe400020006ff */
[----:B0-2---:R-:W-:-:S03]  /*87b0*/  PRMT R32, RZ, 0x7610, R32 ;  /* 0x00007610ff207816 */ /* 0x005fc60000000020 */
[----:B------:R-:W-:-:S05]  /*87c0*/  HADD2.F32 R44, -RZ, R44.H0_H0 ;  /* 0x2000002cff2c7230 */ /* 0x000fca0000004100 */
[----:B------:R-:W-:-:S04]  /*87d0*/  FMUL R44, R44, UR21 ;  /* 0x000000152c2c7c20 */ /* 0x000fc80008400000 */
[----:B------:R-:W-:-:S05]  /*87e0*/  FFMA R44, R165, UR20, R44 ;  /* 0x00000014a52c7c23 */ /* 0x000fca000800002c */
[----:B------:R-:W-:-:S05]  /*87f0*/  F2FP.SATFINITE.E4M3.F32.PACK_AB_MERGE_C R33, RZ, R44, RZ ;  /* 0x0000002cff21723e */ /* 0x000fca00048070ff */
[----:B------:R0:W-:Y:S01]  /*8800*/  @!P0 STG.E.U8 desc[UR16][R24.64+0x79], R33 ;  /* 0x0000792118008986 */ /* 0x0001e2000c101110 */
[----:B------:R-:W-:Y:S05]  /*8810*/  @P2 BRA `(.L_x_158) ;  /* 0x0000000000042947 */ /* 0x000fea0003800000 */
[----:B------:R2:W5:Y:S02]  /*8820*/  LDG.E.U8 R32, desc[UR16][R34.64+0x78] ;  /* 0x0000781022207981 */ /* 0x000564000c1e1100 */
.L_x_158:
[----:B------:R-:W-:Y:S05]  /*8830*/  BSYNC B1 ;  /* 0x0000000000017941 */ /* 0x000fea0003800000 */
.L_x_157:
[----:B-----5:R-:W-:Y:S01]  /*8840*/  LOP3.LUT R32, R32, 0xff, RZ, 0xc0, !PT ;  /* 0x000000ff20207812 */ /* 0x020fe200078ec0ff */
[----:B------:R-:W-:Y:S01]  /*8850*/  BSSY B1, `(.L_x_159) ;  /* 0x000000b000017945 */ /* 0x000fe20003800000 */
[----:B------:R-:W-:Y:S02]  /*8860*/  ISETP.LT.OR P1, PT, R41, 0x7a, !P1 ;  /* 0x0000007a2900780c */ /* 0x000fe40004f21670 */
[----:B------:R-:W-:Y:S02]  /*8870*/  F2FP.F16.E4M3.UNPACK_B R32, R32 ;  /* 0x00000020ff20723e */ /* 0x000fe400020006ff */
[----:B01----:R-:W-:-:S03]  /*8880*/  PRMT R24, RZ, 0x7610, R24 ;  /* 0x00007610ff187816 */ /* 0x003fc60000000018 */
[----:B------:R-:W-:-:S05]  /*8890*/  HADD2.F32 R32, -RZ, R32.H0_H0 ;  /* 0x20000020ff207230 */ /* 0x000fca0000004100 */
[----:B------:R-:W-:-:S04]  /*88a0*/  FMUL R25, R32, UR21 ;  /* 0x0000001520197c20 */ /* 0x000fc80008400000 */
[----:B------:R-:W-:-:S05]  /*88b0*/  FFMA R25, R164, UR20, R25 ;  /* 0x00000014a4197c23 */ /* 0x000fca0008000019 */
[----:B------:R-:W-:-:S05]  /*88c0*/  F2FP.SATFINITE.E4M3.F32.PACK_AB_MERGE_C R25, RZ, R25, RZ ;  /* 0x00000019ff19723e */ /* 0x000fca00048070ff */
[----:B------:R0:W-:Y:S01]  /*88d0*/  @!P2 STG.E.U8 desc[UR16][R26.64+0x78], R25 ;  /* 0x000078191a00a986 */ /* 0x0001e2000c101110 */
[----:B------:R-:W-:Y:S05]  /*88e0*/  @P1 BRA `(.L_x_160) ;  /* 0x0000000000041947 */ /* 0x000fea0003800000 */
[----:B------:R1:W5:Y:S02]  /*88f0*/  LDG.E.U8 R24, desc[UR16][R34.64+0x79] ;  /* 0x0000791022187981 */ /* 0x000364000c1e1100 */
.L_x_160:
[----:B------:R-:W-:Y:S05]  /*8900*/  BSYNC B1 ;  /* 0x0000000000017941 */ /* 0x000fea0003800000 */
.L_x_159:
[----:B-----5:R-:W-:Y:S01]  /*8910*/  LOP3.LUT R24, R24, 0xff, RZ, 0xc0, !PT ;  /* 0x000000ff18187812 */ /* 0x020fe200078ec0ff */
[----:B------:R-:W-:Y:S01]  /*8920*/  BSSY B1, `(.L_x_161) ;  /* 0x0000013000017945 */ /* 0x000fe20003800000 */
[----:B------:R-:W-:Y:S02]  /*8930*/  IADD3 R33, P0, R43, 0x80, RZ ;  /* 0x000000802b217810 */ /* 0x000fe40007f1e0ff */
[----:B------:R-:W-:-:S03]  /*8940*/  F2FP.F16.E4M3.UNPACK_B R24, R24 ;  /* 0x00000018ff18723e */ /* 0x000fc600020006ff */
[----:B0-----:R-:W-:Y:S01]  /*8950*/  IMAD.X R25, RZ, RZ, R39, P0 ;  /* 0x000000ffff197224 */ /* 0x001fe200000e0627 */
[----:B------:R-:W-:Y:S01]  /*8960*/  ISETP.GE.AND P0, PT, R42, 0x81, PT ;  /* 0x000000812a00780c */ /* 0x000fe20003f06270 */
[----:B------:R-:W-:Y:S02]  /*8970*/  HADD2.F32 R24, -RZ, R24.H0_H0 ;  /* 0x20000018ff187230 */ /* 0x000fe40000004100 */
[----:B-12-4-:R-:W-:Y:S01]  /*8980*/  IMAD R34, R25, UR6, RZ ;  /* 0x0000000619227c24 */ /* 0x016fe2000f8e02ff */
        /* <DEDUP_REMOVED lines=12> */
.L_x_162:
[----:B------:R-:W-:Y:S05]  /*8a50*/  BSYNC B1 ;  /* 0x0000000000017941 */ /* 0x000fea0003800000 */
.L_x_161:
[----:B-----5:R-:W-:Y:S01]  /*8a60*/  LOP3.LUT R32, R32, 0xff, RZ, 0xc0, !PT ;  /* 0x000000ff20207812 */ /* 0x020fe200078ec0ff */
[----:B------:R-:W-:Y:S01]  /*8a70*/  BSSY B1, `(.L_x_163) ;  /* 0x000000b000017945 */ /* 0x000fe20003800000 */
[----:B------:R-:W-:Y:S02]  /*8a80*/  ISETP.LT.OR P2, PT, R41, 0x2, !P0 ;  /* 0x000000022900780c */ /* 0x000fe40004741670 */
[----:B------:R-:W-:Y:S02]  /*8a90*/  F2FP.F16.E4M3.UNPACK_B R32, R32 ;  /* 0x00000020ff20723e */ /* 0x000fe400020006ff */
[----:B0-----:R-:W-:-:S03]  /*8aa0*/  PRMT R26, RZ, 0x7610, R26 ;  /* 0x00007610ff1a7816 */ /* 0x001fc6000000001a */
[----:B------:R-:W-:-:S05]  /*8ab0*/  HADD2.F32 R32, -RZ, R32.H0_H0 ;  /* 0x20000020ff207230 */ /* 0x000fca0000004100 */
[----:B------:R-:W-:-:S04]  /*8ac0*/  FMUL R27, R32, UR21 ;  /* 0x00000015201b7c20 */ /* 0x000fc80008400000 */
[----:B------:R-:W-:-:S05]  /*8ad0*/  FFMA R27, R162, UR20, R27 ;  /* 0x00000014a21b7c23 */ /* 0x000fca000800001b */
[----:B------:R-:W-:-:S05]  /*8ae0*/  F2FP.SATFINITE.E4M3.F32.PACK_AB_MERGE_C R27, RZ, R27, RZ ;  /* 0x0000001bff1b723e */ /* 0x000fca00048070ff */
[----:B------:R0:W-:Y:S01]  /*8af0*/  @!P3 STG.E.U8 desc[UR16][R28.64], R27 ;  /* 0x0000001b1c00b986 */ /* 0x0001e2000c101110 */
[----:B------:R-:W-:Y:S05]  /*8b00*/  @P2 BRA `(.L_x_164) ;  /* 0x0000000000042947 */ /* 0x000fea0003800000 */
[----:B------:R2:W5:Y:S02]  /*8b10*/  LDG.E.U8 R26, desc[UR16][R24.64+0x1] ;  /* 0x00000110181a7981 */ /* 0x000564000c1e1100 */
.L_x_164:
[----:B------:R-:W-:Y:S05]  /*8b20*/  BSYNC B1 ;  /* 0x0000000000017941 */ /* 0x000fea0003800000 */
.L_x_163:
[----:B-----5:R-:W-:Y:S01]  /*8b30*/  LOP3.LUT R26, R26, 0xff, RZ, 0xc0, !PT ;  /* 0x000000ff1a1a7812 */ /* 0x020fe200078ec0ff */
[----:B------:R-:W-:Y:S01]  /*8b40*/  BSSY B1, `(.L_x_165) ;  /* 0x0000013000017945 */ /* 0x000fe20003800000 */
[----:B------:R-:W-:Y:S02]  /*8b50*/  IADD3 R43, P1, R43, 0x88, RZ ;  /* 0x000000882b2b7810 */ /* 0x000fe40007f3e0ff */
[----:B------:R-:W-:Y:S02]  /*8b60*/  F2FP.F16.E4M3.UNPACK_B R26, R26 ;  /* 0x0000001aff1a723e */ /* 0x000fe400020006ff */
[----:B------:R-:W-:Y:S01]  /*8b70*/  PRMT R32, RZ, 0x7610, R32 ;  /* 0x00007610ff207816 */ /* 0x000fe20000000020 */
[----:B------:R-:W-:Y:S01]  /*8b80*/  IMAD.X R38, RZ, RZ, R39, P1 ;  /* 0x000000ffff267224 */ /* 0x000fe200008e0627 */
[----:B------:R-:W-:Y:S01]  /*8b90*/  ISETP.GE.AND P1, PT, R42, 0x89, PT ;  /* 0x000000892a00780c */ /* 0x000fe20003f26270 */
[----:B------:R-:W-:Y:S02]  /*8ba0*/  HADD2.F32 R26, -RZ, R26.H0_H0 ;  /* 0x2000001aff1a7230 */ /* 0x000fe40000004100 */
[----:B------:R-:W-:Y:S01]  /*8bb0*/  IMAD R38, R38, UR6, RZ ;  /* 0x0000000626267c24 */ /* 0x000fe2000f8e02ff */
[----:B------:R-:W-:Y:S01]  /*8bc0*/  ISETP.LT.OR P5, PT, R41, 0x1, !P1 ;  /* 0x000000012900780c */ /* 0x000fe20004fa1670 */
[----:B------:R-:W-:-:S04]  /*8bd0*/  IMAD.WIDE.U32 R36, R43, UR6, R36 ;  /* 0x000000062b247c25 */ /* 0x000fc8000f8e0024 */
[----:B------:R-:W-:Y:S01]  /*8be0*/  FMUL R26, R26, UR21 ;  /* 0x000000151a1a7c20 */ /* 0x000fe20008400000 */
[----:B------:R-:W-:-:S03]  /*8bf0*/  IMAD R43, R43, UR7, R38 ;  /* 0x000000072b2b7c24 */ /* 0x000fc6000f8e0226 */
[----:B------:R-:W-:Y:S01]  /*8c00*/  FFMA R161, R161, UR20, R26 ;  /* 0x00000014a1a17c23 */ /* 0x000fe2000800001a */
[----:B------:R-:W-:-:S04]  /*8c10*/  IADD3 R26, P3, R36, UR8, RZ ;  /* 0x00000008241a7c10 */ /* 0x000fc8000ff7e0ff */
[----:B------:R-:W-:Y:S02]  /*8c20*/  F2FP.SATFINITE.E4M3.F32.PACK_AB_MERGE_C R161, RZ, R161, RZ ;  /* 0x000000a1ffa1723e */ /* 0x000fe400048070ff */
[----:B0-----:R-:W-:-:S03]  /*8c30*/  IADD3.X R27, R37, UR9, R43, P3, !PT ;  /* 0x00000009251b7c10 */ /* 0x001fc60009ffe42b */
[----:B------:R0:W-:Y:S01]  /*8c40*/  @!P2 STG.E.U8 desc[UR16][R28.64+0x1], R161 ;  /* 0x000001a11c00a986 */ /* 0x0001e2000c101110 */
[----:B------:R-:W-:Y:S05]  /*8c50*/  @P5 BRA `(.L_x_166) ;  /* 0x0000000000045947 */ /* 0x000fea0003800000 */
[----:B------:R4:W5:Y:S02]  /*8c60*/  LDG.E.U8 R32, desc[UR16][R26.64] ;  /* 0x000000101a207981 */ /* 0x000964000c1e1100 */
.L_x_166:
[----:B------:R-:W-:Y:S05]  /*8c70*/  BSYNC B1 ;  /* 0x0000000000017941 */ /* 0x000fea0003800000 */
.L_x_165:
        /* <DEDUP_REMOVED lines=12> */
.L_x_168:
[----:B------:R-:W-:Y:S05]  /*8d40*/  BSYNC B1 ;  /* 0x0000000000017941 */ /* 0x000fea0003800000 */
.L_x_167:
        /* <DEDUP_REMOVED lines=12> */
.L_x_170:
[----:B------:R-:W-:Y:S05]  /*8e10*/  BSYNC B1 ;  /* 0x0000000000017941 */ /* 0x000fea0003800000 */
.L_x_169:
        /* <DEDUP_REMOVED lines=12> */
.L_x_172:
[----:B------:R-:W-:Y:S05]  /*8ee0*/  BSYNC B1 ;  /* 0x0000000000017941 */ /* 0x000fea0003800000 */
.L_x_171:
        /* <DEDUP_REMOVED lines=12> */
.L_x_174:
[----:B------:R-:W-:Y:S05]  /*8fb0*/  BSYNC B1 ;  /* 0x0000000000017941 */ /* 0x000fea0003800000 */
.L_x_173:
        /* <DEDUP_REMOVED lines=12> */
.L_x_176:
[----:B------:R-:W-:Y:S05]  /*9080*/  BSYNC B1 ;  /* 0x0000000000017941 */ /* 0x000fea0003800000 */
.L_x_175:
        /* <DEDUP_REMOVED lines=12> */
.L_x_178:
[----:B------:R-:W-:Y:S05]  /*9150*/  BSYNC B1 ;  /* 0x0000000000017941 */ /* 0x000fea0003800000 */
.L_x_177:
        /* <DEDUP_REMOVED lines=12> */
.L_x_180:
[----:B------:R-:W-:Y:S05]  /*9220*/  BSYNC B1 ;  /* 0x0000000000017941 */ /* 0x000fea0003800000 */
.L_x_179:
        /* <DEDUP_REMOVED lines=12> */
.L_x_182:
[----:B------:R-:W-:Y:S05]  /*92f0*/  BSYNC B1 ;  /* 0x0000000000017941 */ /* 0x000fea0003800000 */
.L_x_181:
        /* <DEDUP_REMOVED lines=12> */
.L_x_184:
[----:B------:R-:W-:Y:S05]  /*93c0*/  BSYNC B1 ;  /* 0x0000000000017941 */ /* 0x000fea0003800000 */
.L_x_183:
[----:B-----5:R-:W-:Y:S01]  /*93d0*/  LOP3.LUT R32, R32, 0xff, RZ, 0xc0, !PT ;  /* 0x000000ff20207812 */ /* 0x020fe200078ec0ff */
[----:B------:R-:W-:Y:S01]  /*93e0*/  BSSY B1, `(.L_x_185) ;  /* 0x000000b000017945 */ /* 0x000fe20003800000 */
[----:B------:R-:W-:Y:S02]  /*93f0*/  ISETP.LT.OR P3, PT, R41, 0x19, !P0 ;  /* 0x000000192900780c */ /* 0x000fe40004761670 */
[----:B------:R-:W-:-:S05]  /*9400*/  F2FP.F16.E4M3.UNPACK_B R32, R32 ;  /* 0x00000020ff20723e */ /* 0x000fca00020006ff */
[----:B------:R-:W-:-:S05]  /*9410*/  HADD2.F32 R32, -RZ, R32.H0_H0 ;  /* 0x20000020ff207230 */ /* 0x000fca0000004100 */
[----:B------:R-:W-:-:S04]  /*9420*/  FMUL R32, R32, UR21 ;  /* 0x0000001520207c20 */ /* 0x000fc80008400000 */
[----:B------:R-:W-:Y:S01]  /*9430*/  FFMA R32, R23, UR20, R32 ;  /* 0x0000001417207c23 */ /* 0x000fe20008000020 */
[----:B------:R-:W-:-:S04]  /*9440*/  PRMT R23, RZ, 0x7610, R23 ;  /* 0x00007610ff177816 */ /* 0x000fc80000000017 */
[----:B0-----:R-:W-:-:S05]  /*9450*/  F2FP.SATFINITE.E4M3.F32.PACK_AB_MERGE_C R33, RZ, R32, RZ ;  /* 0x00000020ff21723e */ /* 0x001fca00048070ff */
[----:B------:R0:W-:Y:S01]  /*9460*/  @!P2 STG.E.U8 desc[UR16][R30.64+0x11], R33 ;  /* 0x000011211e00a986 */ /* 0x0001e2000c101110 */
[----:B------:R-:W-:Y:S05]  /*9470*/  @P3 BRA `(.L_x_186) ;  /* 0x0000000000043947 */ /* 0x000fea0003800000 */
[----:B------:R0:W5:Y:S02]  /*9480*/  LDG.E.U8 R23, desc[UR16][R24.64+0x18] ;  /* 0x0000181018177981 */ /* 0x000164000c1e1100 */
.L_x_186:
[----:B------:R-:W-:Y:S05]  /*9490*/  BSYNC B1 ;  /* 0x0000000000017941 */ /* 0x000fea0003800000 */
.L_x_185:
        /* <DEDUP_REMOVED lines=8> */
[----:B------:R-:W-:-:S05]  /*9520*/  F2FP.SATFINITE.E4M3.F32.PACK_AB_MERGE_C R23, RZ, R23, RZ ;  /* 0x00000017ff17723e */ /* 0x000fca00048070ff */
[----:B------:R0:W-:Y:S01]  /*9530*/  @!P3 STG.E.U8 desc[UR16][R28.64+0x18], R23 ;  /* 0x000018171c00b986 */ /* 0x0001e2000c101110 */
[----:B------:R-:W-:Y:S05]  /*9540*/  @P2 BRA `(.L_x_188) ;  /* 0x0000000000042947 */ /* 0x000fea0003800000 */
[----:B------:R0:W5:Y:S02]  /*9550*/  LDG.E.U8 R22, desc[UR16][R24.64+0x19] ;  /* 0x0000191018167981 */ /* 0x000164000c1e1100 */
.L_x_188:
[----:B------:R-:W-:Y:S05]  /*9560*/  BSYNC B1 ;  /* 0x0000000000017941 */ /* 0x000fea0003800000 */
.L_x_187:
        /* <DEDUP_REMOVED lines=12> */
.L_x_190:
[----:B------:R-:W-:Y:S05]  /*9630*/  BSYNC B1 ;  /* 0x0000000000017941 */ /* 0x000fea0003800000 */
.L_x_189:
        /* <DEDUP_REMOVED lines=12> */
.L_x_192:
[----:B------:R-:W-:Y:S05]  /*9700*/  BSYNC B1 ;  /* 0x0000000000017941 */ /* 0x000fea0003800000 */
.L_x_191:
        /* <DEDUP_REMOVED lines=12> */
.L_x_194:
[----:B------:R-:W-:Y:S05]  /*97d0*/  BSYNC B1 ;  /* 0x0000000000017941 */ /* 0x000fea0003800000 */
.L_x_193:
        /* <DEDUP_REMOVED lines=12> */
.L_x_196:
[----:B------:R-:W-:Y:S05]  /*98a0*/  BSYNC B1 ;  /* 0x0000000000017941 */ /* 0x000fea0003800000 */
.L_x_195:
        /* <DEDUP_REMOVED lines=12> */
.L_x_198:
[----:B------:R-:W-:Y:S05]  /*9970*/  BSYNC B1 ;  /* 0x0000000000017941 */ /* 0x000fea0003800000 */
.L_x_197:
        /* <DEDUP_REMOVED lines=12> */
.L_x_200:
[----:B------:R-:W-:Y:S05]  /*9a40*/  BSYNC B1 ;  /* 0x0000000000017941 */ /* 0x000fea0003800000 */
.L_x_199:
        /* <DEDUP_REMOVED lines=12> */
.L_x_202:
[----:B------:R-:W-:Y:S05]  /*9b10*/  BSYNC B1 ;  /* 0x0000000000017941 */ /* 0x000fea0003800000 */
.L_x_201:
        /* <DEDUP_REMOVED lines=12> */
.L_x_204:
[----:B------:R-:W-:Y:S05]  /*9be0*/  BSYNC B1 ;  /* 0x0000000000017941 */ /* 0x000fea0003800000 */
.L_x_203:
        /* <DEDUP_REMOVED lines=12> */
.L_x_206:
[----:B------:R-:W-:Y:S05]  /*9cb0*/  BSYNC B1 ;  /* 0x0000000000017941 */ /* 0x000fea0003800000 */
.L_x_205:
        /* <DEDUP_REMOVED lines=12> */
.L_x_208:
[----:B------:R-:W-:Y:S05]  /*9d80*/  BSYNC B1 ;  /* 0x0000000000017941 */ /* 0x000fea0003800000 */
.L_x_207:
        /* <DEDUP_REMOVED lines=12> */
.L_x_210:
[----:B------:R-:W-:Y:S05]  /*9e50*/  BSYNC B1 ;  /* 0x0000000000017941 */ /* 0x000fea0003800000 */
.L_x_209:
        /* <DEDUP_REMOVED lines=12> */
.L_x_212:
[----:B------:R-:W-:Y:S05]  /*9f20*/  BSYNC B1 ;  /* 0x0000000000017941 */ /* 0x000fea0003800000 */
.L_x_211:
        /* <DEDUP_REMOVED lines=12> */
.L_x_214:
[----:B------:R-:W-:Y:S05]  /*9ff0*/  BSYNC B1 ;  /* 0x0000000000017941 */ /* 0x000fea0003800000 */
.L_x_213:
        /* <DEDUP_REMOVED lines=12> */
.L_x_216:
[----:B------:R-:W-:Y:S05]  /*a0c0*/  BSYNC B1 ;  /* 0x0000000000017941 */ /* 0x000fea0003800000 */
.L_x_215:
        /* <DEDUP_REMOVED lines=12> */
.L_x_218:
[----:B------:R-:W-:Y:S05]  /*a190*/  BSYNC B1 ;  /* 0x0000000000017941 */ /* 0x000fea0003800000 */
.L_x_217:
        /* <DEDUP_REMOVED lines=12> */
.L_x_220:
[----:B------:R-:W-:Y:S05]  /*a260*/  BSYNC B1 ;  /* 0x0000000000017941 */ /* 0x000fea0003800000 */
.L_x_219:
        /* <DEDUP_REMOVED lines=12> */
.L_x_222:
[----:B------:R-:W-:Y:S05]  /*a330*/  BSYNC B1 ;  /* 0x0000000000017941 */ /* 0x000fea0003800000 */
.L_x_221:
        /* <DEDUP_REMOVED lines=12> */
.L_x_224:
[----:B------:R-:W-:Y:S05]  /*a400*/  BSYNC B1 ;  /* 0x0000000000017941 */ /* 0x000fea0003800000 */
.L_x_223:
        /* <DEDUP_REMOVED lines=12> */
.L_x_226:
[----:B------:R-:W-:Y:S05]  /*a4d0*/  BSYNC B1 ;  /* 0x0000000000017941 */ /* 0x000fea0003800000 */
.L_x_225:
        /* <DEDUP_REMOVED lines=12> */
.L_x_228:
[----:B------:R-:W-:Y:S05]  /*a5a0*/  BSYNC B1 ;  /* 0x0000000000017941 */ /* 0x000fea0003800000 */
.L_x_227:
[----:B-----5:R-:W-:Y:S01]  /*a5b0*/  LOP3.LUT R2, R2, 0xff, RZ, 0xc0, !PT ;  /* 0x000000ff02027812 */ /* 0x020fe200078ec0ff */
[----:B------:R-:W-:Y:S01]  /*a5c0*/  BSSY B1, `(.L_x_229) ;  /* 0x000000b000017945 */ /* 0x000fe20003800000 */
[----:B------:R-:W-:Y:S02]  /*a5d0*/  ISETP.LT.OR P3, PT, R41, 0x41, !P1 ;  /* 0x000000412900780c */ /* 0x000fe40004f61670 */
[----:B------:R-:W-:-:S05]  /*a5e0*/  F2FP.F16.E4M3.UNPACK_B R2, R2 ;  /* 0x00000002ff02723e */ /* 0x000fca00020006ff */
[----:B------:R-:W-:-:S05]  /*a5f0*/  HADD2.F32 R2, -RZ, R2.H0_H0 ;  /* 0x20000002ff027230 */ /* 0x000fca0000004100 */
[----:B0-----:R-:W-:-:S04]  /*a600*/  FMUL R3, R2, UR21 ;  /* 0x0000001502037c20 */ /* 0x001fc80008400000 */
[----:B------:R-:W-:Y:S01]  /*a610*/  FFMA R3, R0, UR20, R3 ;  /* 0x0000001400037c23 */ /* 0x000fe20008000003 */
[----:B------:R-:W-:-:S04]  /*a620*/  PRMT R0, RZ, 0x7610, R0 ;  /* 0x00007610ff007816 */ /* 0x000fc80000000000 */
[----:B------:R-:W-:-:S05]  /*a630*/  F2FP.SATFINITE.E4M3.F32.PACK_AB_MERGE_C R3, RZ, R3, RZ ;  /* 0x00000003ff03723e */ /* 0x000fca00048070ff */
[----:B------:R0:W-:Y:S01]  /*a640*/  @!P2 STG.E.U8 desc[UR16][R28.64+0x41], R3 ;  /* 0x000041031c00a986 */ /* 0x0001e2000c101110 */
[----:B------:R-:W-:Y:S05]  /*a650*/  @P3 BRA `(.L_x_230) ;  /* 0x0000000000043947 */ /* 0x000fea0003800000 */
[----:B------:R0:W5:Y:S02]  /*a660*/  LDG.E.U8 R0, desc[UR16][R26.64+0x40] ;  /* 0x000040101a007981 */ /* 0x000164000c1e1100 */
.L_x_230:
[----:B------:R-:W-:Y:S05]  /*a670*/  BSYNC B1 ;  /* 0x0000000000017941 */ /* 0x000fea0003800000 */
.L_x_229:
[----:B------:R-:W2:Y:S01]  /*a680*/  LDL.LU R2, [R1] ;  /* 0x0000000001027983 */ /* 0x000ea20000300800 */
[----:B-----5:R-:W-:Y:S01]  /*a690*/  LOP3.LUT R0, R0, 0xff, RZ, 0xc0, !PT ;  /* 0x000000ff00007812 */ /* 0x020fe200078ec0ff */
[----:B------:R-:W-:Y:S01]  /*a6a0*/  BSSY B1, `(.L_x_231) ;  /* 0x000000b000017945 */ /* 0x000fe20003800000 */
[----:B------:R-:W-:Y:S02]  /*a6b0*/  ISETP.LT.OR P2, PT, R41, 0x42, !P1 ;  /* 0x000000422900780c */ /* 0x000fe40004f41670 */
[----:B------:R-:W-:-:S05]  /*a6c0*/  F2FP.F16.E4M3.UNPACK_B R0, R0 ;  /* 0x00000000ff00723e */ /* 0x000fca00020006ff */
[----:B------:R-:W-:-:S05]  /*a6d0*/  HADD2.F32 R0, -RZ, R0.H0_H0 ;  /* 0x20000000ff007230 */ /* 0x000fca0000004100 */
[----:B------:R-:W-:-:S04]  /*a6e0*/  FMUL R0, R0, UR21 ;  /* 0x0000001500007c20 */ /* 0x000fc80008400000 */
[----:B--2---:R-:W-:-:S05]  /*a6f0*/  FFMA R0, R2, UR20, R0 ;  /* 0x0000001402007c23 */ /* 0x004fca0008000000 */
[----:B0-----:R-:W-:Y:S02]  /*a700*/  F2FP.SATFINITE.E4M3.F32.PACK_AB_MERGE_C R3, RZ, R0, RZ ;  /* 0x00000000ff03723e */ /* 0x001fe400048070ff */
[----:B------:R-:W-:-:S03]  /*a710*/  PRMT R0, RZ, 0x7610, R0 ;  /* 0x00007610ff007816 */ /* 0x000fc60000000000 */
[----:B------:R0:W-:Y:S01]  /*a720*/  @!P3 STG.E.U8 desc[UR16][R30.64+0x40], R3 ;  /* 0x000040031e00b986 */ /* 0x0001e2000c101110 */
[----:B------:R-:W-:Y:S05]  /*a730*/  @P2 BRA `(.L_x_232) ;  /* 0x0000000000042947 */ /* 0x000fea0003800000 */
[----:B------:R2:W5:Y:S02]  /*a740*/  LDG.E.U8 R0, desc[UR16][R26.64+0x41] ;  /* 0x000041101a007981 */ /* 0x000564000c1e1100 */
.L_x_232:
[----:B------:R-:W-:Y:S05]  /*a750*/  BSYNC B1 ;  /* 0x0000000000017941 */ /* 0x000fea0003800000 */
.L_x_231:
[----:B------:R-:W3:Y:S01]  /*a760*/  LDL.LU R2, [R1+0x4] ;  /* 0x0000040001027983 */ /* 0x000ee20000300800 */
[----:B-----5:R-:W-:Y:S01]  /*a770*/  LOP3.LUT R0, R0, 0xff, RZ, 0xc0, !PT ;  /* 0x000000ff00007812 */ /* 0x020fe200078ec0ff */
[----:B------:R-:W-:Y:S01]  /*a780*/  BSSY B1, `(.L_x_233) ;  /* 0x000000b000017945 */ /* 0x000fe20003800000 */
[----:B------:R-:W-:Y:S02]  /*a790*/  ISETP.LT.OR P3, PT, R41, 0x49, !P0 ;  /* 0x000000492900780c */ /* 0x000fe40004761670 */
[----:B------:R-:W-:-:S05]  /*a7a0*/  F2FP.F16.E4M3.UNPACK_B R0, R0 ;  /* 0x00000000ff00723e */ /* 0x000fca00020006ff */
[----:B------:R-:W-:-:S05]  /*a7b0*/  HADD2.F32 R0, -RZ, R0.H0_H0 ;  /* 0x20000000ff007230 */ /* 0x000fca0000004100 */
[----:B------:R-:W-:-:S04]  /*a7c0*/  FMUL R0, R0, UR21 ;  /* 0x0000001500007c20 */ /* 0x000fc80008400000 */
[----:B---3--:R-:W-:-:S05]  /*a7d0*/  FFMA R0, R2, UR20, R0 ;  /* 0x0000001402007c23 */ /* 0x008fca0008000000 */
[----:B0-----:R-:W-:Y:S02]  /*a7e0*/  F2FP.SATFINITE.E4M3.F32.PACK_AB_MERGE_C R3, RZ, R0, RZ ;  /* 0x00000000ff03723e */ /* 0x001fe400048070ff */
[----:B------:R-:W-:-:S03]  /*a7f0*/  PRMT R0, RZ, 0x7610, R0 ;  /* 0x00007610ff007816 */ /* 0x000fc60000000000 */
[----:B------:R0:W-:Y:S01]  /*a800*/  @!P2 STG.E.U8 desc[UR16][R30.64+0x41], R3 ;  /* 0x000041031e00a986 */ /* 0x0001e2000c101110 */
[----:B------:R-:W-:Y:S05]  /*a810*/  @P3 BRA `(.L_x_234) ;  /* 0x0000000000043947 */ /* 0x000fea0003800000 */
[----:B------:R3:W5:Y:S02]  /*a820*/  LDG.E.U8 R0, desc[UR16][R24.64+0x48] ;  /* 0x0000481018007981 */ /* 0x000764000c1e1100 */
.L_x_234:
[----:B------:R-:W-:Y:S05]  /*a830*/  BSYNC B1 ;  /* 0x0000000000017941 */ /* 0x000fea0003800000 */
.L_x_233:
[----:B------:R-:W2:Y:S01]  /*a840*/  LDL.LU R2, [R1+0x8] ;  /* 0x0000080001027983 */ /* 0x000ea20000300800 */
        /* <DEDUP_REMOVED lines=12> */
.L_x_236:
[----:B------:R-:W-:Y:S05]  /*a910*/  BSYNC B1 ;  /* 0x0000000000017941 */ /* 0x000fea0003800000 */
.L_x_235:
        /* <DEDUP_REMOVED lines=13> */
.L_x_238:
[----:B------:R-:W-:Y:S05]  /*a9f0*/  BSYNC B1 ;  /* 0x0000000000017941 */ /* 0x000fea0003800000 */
.L_x_237:
        /* <DEDUP_REMOVED lines=13> */
.L_x_240:
[----:B------:R-:W-:Y:S05]  /*aad0*/  BSYNC B1 ;  /* 0x0000000000017941 */ /* 0x000fea0003800000 */
.L_x_239:
        /* <DEDUP_REMOVED lines=13> */
.L_x_242:
[----:B------:R-:W-:Y:S05]  /*abb0*/  BSYNC B1 ;  /* 0x0000000000017941 */ /* 0x000fea0003800000 */
.L_x_241:
        /* <DEDUP_REMOVED lines=13> */
.L_x_244:
[----:B------:R-:W-:Y:S05]  /*ac90*/  BSYNC B1 ;  /* 0x0000000000017941 */ /* 0x000fea0003800000 */
.L_x_243:
        /* <DEDUP_REMOVED lines=13> */
.L_x_246:
[----:B------:R-:W-:Y:S05]  /*ad70*/  BSYNC B1 ;  /* 0x0000000000017941 */ /* 0x000fea0003800000 */
.L_x_245:
        /* <DEDUP_REMOVED lines=13> */
.L_x_248:
[----:B------:R-:W-:Y:S05]  /*ae50*/  BSYNC B1 ;  /* 0x0000000000017941 */ /* 0x000fea0003800000 */
.L_x_247:
        /* <DEDUP_REMOVED lines=13> */
.L_x_250:
[----:B------:R-:W-:Y:S05]  /*af30*/  BSYNC B1 ;  /* 0x0000000000017941 */ /* 0x000fea0003800000 */
.L_x_249:
        /* <DEDUP_REMOVED lines=13> */
.L_x_252:
[----:B------:R-:W-:Y:S05]  /*b010*/  BSYNC B1 ;  /* 0x0000000000017941 */ /* 0x000fea0003800000 */
.L_x_251:
        /* <DEDUP_REMOVED lines=13> */
.L_x_254:
[----:B------:R-:W-:Y:S05]  /*b0f0*/  BSYNC B1 ;  /* 0x0000000000017941 */ /* 0x000fea0003800000 */
.L_x_253:
        /* <DEDUP_REMOVED lines=13> */
.L_x_256:
[----:B------:R-:W-:Y:S05]  /*b1d0*/  BSYNC B1 ;  /* 0x0000000000017941 */ /* 0x000fea0003800000 */
.L_x_255:
        /* <DEDUP_REMOVED lines=13> */
.L_x_258:
[----:B------:R-:W-:Y:S05]  /*b2b0*/  BSYNC B1 ;  /* 0x0000000000017941 */ /* 0x000fea0003800000 */
.L_x_257:
        /* <DEDUP_REMOVED lines=13> */
.L_x_260:
[----:B------:R-:W-:Y:S05]  /*b390*/  BSYNC B1 ;  /* 0x0000000000017941 */ /* 0x000fea0003800000 */
.L_x_259:
        /* <DEDUP_REMOVED lines=13> */
.L_x_262:
[----:B------:R-:W-:Y:S05]  /*b470*/  BSYNC B1 ;  /* 0x0000000000017941 */ /* 0x000fea0003800000 */
.L_x_261:
        /* <DEDUP_REMOVED lines=13> */
.L_x_264:
[----:B------:R-:W-:Y:S05]  /*b550*/  BSYNC B1 ;  /* 0x0000000000017941 */ /* 0x000fea0003800000 */
.L_x_263:
        /* <DEDUP_REMOVED lines=13> */
.L_x_266:
[----:B------:R-:W-:Y:S05]  /*b630*/  BSYNC B1 ;  /* 0x0000000000017941 */ /* 0x000fea0003800000 */
.L_x_265:
        /* <DEDUP_REMOVED lines=13> */
.L_x_268:
[----:B------:R-:W-:Y:S05]  /*b710*/  BSYNC B1 ;  /* 0x0000000000017941 */ /* 0x000fea0003800000 */
.L_x_267:
        /* <DEDUP_REMOVED lines=13> */
.L_x_270:
[----:B------:R-:W-:Y:S05]  /*b7f0*/  BSYNC B1 ;  /* 0x0000000000017941 */ /* 0x000fea0003800000 */
.L_x_269:
        /* <DEDUP_REMOVED lines=13> */
.L_x_272:
[----:B------:R-:W-:Y:S05]  /*b8d0*/  BSYNC B1 ;  /* 0x0000000000017941 */ /* 0x000fea0003800000 */
.L_x_271:
        /* <DEDUP_REMOVED lines=13> */
.L_x_274:
[----:B------:R-:W-:Y:S05]  /*b9b0*/  BSYNC B1 ;  /* 0x0000000000017941 */ /* 0x000fea0003800000 */
.L_x_273:
        /* <DEDUP_REMOVED lines=13> */
.L_x_276:
[----:B------:R-:W-:Y:S05]  /*ba90*/  BSYNC B1 ;  /* 0x0000000000017941 */ /* 0x000fea0003800000 */
.L_x_275:
        /* <DEDUP_REMOVED lines=13> */
.L_x_278:
[----:B------:R-:W-:Y:S05]  /*bb70*/  BSYNC B1 ;  /* 0x0000000000017941 */ /* 0x000fea0003800000 */
.L_x_277:
        /* <DEDUP_REMOVED lines=13> */
.L_x_280:
[----:B------:R-:W-:Y:S05]  /*bc50*/  BSYNC B1 ;  /* 0x0000000000017941 */ /* 0x000fea0003800000 */
.L_x_279:
        /* <DEDUP_REMOVED lines=13> */
.L_x_282:
[----:B------:R-:W-:Y:S05]  /*bd30*/  BSYNC B1 ;  /* 0x0000000000017941 */ /* 0x000fea0003800000 */
.L_x_281:
        /* <DEDUP_REMOVED lines=13> */
.L_x_284:
[----:B------:R-:W-:Y:S05]  /*be10*/  BSYNC B1 ;  /* 0x0000000000017941 */ /* 0x000fea0003800000 */
.L_x_283:
        /* <DEDUP_REMOVED lines=13> */
.L_x_286:
[----:B------:R-:W-:Y:S05]  /*bef0*/  BSYNC B1 ;  /* 0x0000000000017941 */ /* 0x000fea0003800000 */
.L_x_285:
        /* <DEDUP_REMOVED lines=13> */
.L_x_288:
[----:B------:R-:W-:Y:S05]  /*bfd0*/  BSYNC B1 ;  /* 0x0000000000017941 */ /* 0x000fea0003800000 */
.L_x_287:
[----:B------:R-:W-:Y:S05]  /*bfe0*/  @P1 BRA `(.L_x_289) ;  /* 0x0000002000ac1947 */ /* 0x000fea0003800000 */
[----:B------:R-:W2:Y:S01]  /*bff0*/  LDL.LU R2, [R1+0x74] ;  /* 0x0000740001027983 */ /* 0x000ea20000300800 */
[----:B-----5:R-:W-:-:S04]  /*c000*/  LOP3.LUT R0, R0, 0xff, RZ, 0xc0, !PT ;  /* 0x000000ff00007812 */ /* 0x020fc800078ec0ff */
[----:B------:R-:W-:-:S05]  /*c010*/  F2FP.F16.E4M3.UNPACK_B R0, R0 ;  /* 0x00000000ff00723e */ /* 0x000fca00020006ff */
[----:B------:R-:W-:-:S05]  /*c020*/  HADD2.F32 R0, -RZ, R0.H0_H0 ;  /* 0x20000000ff007230 */ /* 0x000fca0000004100 */
[----:B------:R-:W-:-:S04]  /*c030*/  FMUL R0, R0, UR21 ;  /* 0x0000001500007c20 */ /* 0x000fc80008400000 */
[----:B--2---:R-:W-:-:S05]  /*c040*/  FFMA R0, R2, UR20, R0 ;  /* 0x0000001402007c23 */ /* 0x004fca0008000000 */
[----:B0-----:R-:W-:-:S05]  /*c050*/  F2FP.SATFINITE.E4M3.F32.PACK_AB_MERGE_C R3, RZ, R0, RZ ;  /* 0x00000000ff03723e */ /* 0x001fca00048070ff */
[----:B------:R0:W-:Y:S01]  /*c060*/  STG.E.U8 desc[UR16][R30.64+0x79], R3 ;  /* 0x000079031e007986 */ /* 0x0001e2000c101110 */
[----:B------:R-:W-:Y:S05]  /*c070*/  BRA `(.L_x_289) ;  /* 0x0000002000887947 */ /* 0x000fea0003800000 */
.L_x_32:
[C---:B------:R-:W-:Y:S01]  /*c080*/  ISETP.GE.AND P3, PT, R42.reuse, 0x1, PT ;  /* 0x000000012a00780c */ /* 0x040fe20003f66270 */
[----:B------:R-:W2:Y:S01]  /*c090*/  LDL.LU R227, [R1+0x10] ;  /* 0x0000100001e37983 */ /* 0x000ea20000300800 */
[----:B------:R-:W-:Y:S01]  /*c0a0*/  ISETP.GE.AND P2, PT, R42, 0x9, PT ;  /* 0x000000092a00780c */ /* 0x000fe20003f46270 */
[----:B------:R-:W-:Y:S01]  /*c0b0*/  FMUL R225, R225, UR20 ;  /* 0x00000014e1e17c20 */ /* 0x000fe20008400000 */
[C---:B------:R-:W-:Y:S01]  /*c0c0*/  ISETP.LT.OR P0, PT, R41.reuse, 0x1, !P3 ;  /* 0x000000012900780c */ /* 0x040fe20005f01670 */
[----:B------:R-:W-:Y:S01]  /*c0d0*/  FMUL R226, R226, UR20 ;  /* 0x00000014e2e27c20 */ /* 0x000fe20008400000 */
[----:B------:R-:W-:Y:S01]  /*c0e0*/  ISETP.LT.OR P1, PT, R41, 0x2, !P3 ;  /* 0x000000022900780c */ /* 0x000fe20005f21670 */
[----:B------:R-:W-:Y:S01]  /*c0f0*/  FMUL R223, R223, UR20 ;  /* 0x00000014dfdf7c20 */ /* 0x000fe20008400000 */
[----:B------:R-:W-:Y:S01]  /*c100*/  ISETP.LT.OR P6, PT, R41, 0x2, !P2 ;  /* 0x000000022900780c */ /* 0x000fe200057c1670 */
[----:B------:R-:W-:Y:S01]  /*c110*/  FMUL R224, R224, UR20 ;  /* 0x00000014e0e07c20 */ /* 0x000fe20008400000 */
[----:B------:R-:W-:-:S02]  /*c120*/  F2FP.SATFINITE.E4M3.F32.PACK_AB_MERGE_C R33, RZ, R226, RZ ;  /* 0x000000e2ff21723e */ /* 0x000fc400048070ff */
[----:B------:R-:W-:Y:S01]  /*c130*/  F2FP.SATFINITE.E4M3.F32.PACK_AB_MERGE_C R225, RZ, R225, RZ ;  /* 0x000000e1ffe1723e */ /* 0x000fe200048070ff */
[----:B------:R-:W-:Y:S01]  /*c140*/  FMUL R222, R222, UR20 ;  /* 0x00000014dede7c20 */ /* 0x000fe20008400000 */
[----:B------:R-:W-:Y:S01]  /*c150*/  ISETP.LT.OR P5, PT, R41, 0x1, !P2 ;  /* 0x000000012900780c */ /* 0x000fe200057a1670 */
[----:B------:R-:W-:Y:S01]  /*c160*/  FMUL R221, R221, UR20 ;  /* 0x00000014dddd7c20 */ /* 0x000fe20008400000 */
[----:B------:R-:W-:Y:S01]  /*c170*/  F2FP.SATFINITE.E4M3.F32.PACK_AB_MERGE_C R223, RZ, R223, RZ ;  /* 0x000000dfffdf723e */ /* 0x000fe200048070ff */
[----:B------:R0:W-:Y:S01]  /*c180*/  @!P0 STG.E.U8 desc[UR16][R24.64], R33 ;  /* 0x0000002118008986 */ /* 0x0001e2000c101110 */
[----:B------:R-:W-:-:S03]  /*c190*/  ISETP.LT.OR P0, PT, R41, 0x9, !P3 ;  /* 0x000000092900780c */ /* 0x000fc60005f01670 */
[----:B------:R-:W-:Y:S01]  /*c1a0*/  @!P1 STG.E.U8 desc[UR16][R24.64+0x1], R225 ;  /* 0x000001e118009986 */ /* 0x000fe2000c101110 */
[----:B------:R-:W-:-:S03]  /*c1b0*/  ISETP.LT.OR P1, PT, R41, 0xa, !P3 ;  /* 0x0000000a2900780c */ /* 0x000fc60005f21670 */
[----:B------:R-:W-:Y:S01]  /*c1c0*/  @!P6 STG.E.U8 desc[UR16][R26.64+0x1], R223 ;  /* 0x000001df1a00e986 */ /* 0x000fe2000c101110 */
[----:B------:R-:W-:Y:S01]  /*c1d0*/  ISETP.LT.OR P6, PT, R41, 0xa, !P2 ;  /* 0x0000000a2900780c */ /* 0x000fe200057c1670 */
[----:B------:R-:W-:Y:S01]  /*c1e0*/  FMUL R219, R219, UR20 ;  /* 0x00000014dbdb7c20 */ /* 0x000fe20008400000 */
[----:B------:R-:W-:Y:S01]  /*c1f0*/  F2FP.SATFINITE.E4M3.F32.PACK_AB_MERGE_C R35, RZ, R224, RZ ;  /* 0x000000e0ff23723e */ /* 0x000fe200048070ff */
[----:B------:R-:W-:Y:S01]  /*c200*/  FMUL R220, R220, UR20 ;  /* 0x00000014dcdc7c20 */ /* 0x000fe20008400000 */
[----:B0-----:R-:W-:Y:S01]  /*c210*/  F2FP.SATFINITE.E4M3.F32.PACK_AB_MERGE_C R33, RZ, R222, RZ ;  /* 0x000000deff21723e */ /* 0x001fe200048070ff */
[----:B------:R-:W-:Y:S01]  /*c220*/  FMUL R218, R218, UR20 ;  /* 0x00000014dada7c20 */ /* 0x000fe20008400000 */
[----:B------:R-:W-:Y:S01]  /*c230*/  F2FP.SATFINITE.E4M3.F32.PACK_AB_MERGE_C R221, RZ, R221, RZ ;  /* 0x000000ddffdd723e */ /* 0x000fe200048070ff */
[----:B------:R0:W-:Y:S01]  /*c240*/  @!P5 STG.E.U8 desc[UR16][R26.64], R35 ;  /* 0x000000231a00d986 */ /* 0x0001e2000c101110 */
[C---:B------:R-:W-:Y:S02]  /*c250*/  ISETP.LT.OR P5, PT, R41.reuse, 0x9, !P2 ;  /* 0x000000092900780c */ /* 0x040fe400057a1670 */
        /* <DEDUP_REMOVED lines=8> */
[----:B0-----:R-:W-:Y:S01]  /*c2e0*/  F2FP.SATFINITE.E4M3.F32.PACK_AB_MERGE_C R35, RZ, R220, RZ ;  /* 0x000000dcff23723e */ /* 0x001fe200048070ff */
[----:B------:R-:W-:Y:S01]  /*c2f0*/  FMUL R215, R215, UR20 ;  /* 0x00000014d7d77c20 */ /* 0x000fe20008400000 */
[----:B------:R-:W4:Y:S01]  /*c300*/  LDL.LU R226, [R1+0xc] ;  /* 0x00000c0001e27983 */ /* 0x000f220000300800 */
[----:B-1----:R-:W-:Y:S02]  /*c310*/  F2FP.SATFINITE.E4M3.F32.PACK_AB_MERGE_C R33, RZ, R218, RZ ;  /* 0x000000daff21723e */ /* 0x002fe400048070ff */
[----:B------:R-:W-:Y:S01]  /*c320*/  F2FP.SATFINITE.E4M3.F32.PACK_AB_MERGE_C R217, RZ, R217, RZ ;  /* 0x000000d9ffd9723e */ /* 0x000fe200048070ff */
[----:B------:R0:W-:Y:S01]  /*c330*/  @!P5 STG.E.U8 desc[UR16][R26.64+0x8], R35 ;  /* 0x000008231a00d986 */ /* 0x0001e2000c101110 */
[----:B------:R-:W-:-:S02]  /*c340*/  ISETP.LT.OR P5, PT, R41, 0x11, !P2 ;  /* 0x000000112900780c */ /* 0x000fc400057a1670 */
[----:B------:R-:W-:Y:S01]  /*c350*/  F2FP.SATFINITE.E4M3.F32.PACK_AB_MERGE_C R215, RZ, R215, RZ ;  /* 0x000000d7ffd7723e */ /* 0x000fe200048070ff */
[----:B------:R-:W3:Y:S01]  /*c360*/  LDL.LU R224, [R1+0x8] ;  /* 0x0000080001e07983 */ /* 0x000ee20000300800 */
[----:B------:R-:W-:-:S03]  /*c370*/  FMUL R216, R216, UR20 ;  /* 0x00000014d8d87c20 */ /* 0x000fc60008400000 */
[----:B------:R-:W4:Y:S04]  /*c380*/  LDL.LU R225, [R1+0x4] ;  /* 0x0000040001e17983 */ /* 0x000f280000300800 */
[----:B------:R-:W3:Y:S01]  /*c390*/  LDL.LU R223, [R1] ;  /* 0x0000000001df7983 */ /* 0x000ee20000300800 */
[----:B0-----:R-:W-:Y:S01]  /*c3a0*/  F2FP.SATFINITE.E4M3.F32.PACK_AB_MERGE_C R35, RZ, R216, RZ ;  /* 0x000000d8ff23723e */ /* 0x001fe200048070ff */
[----:B------:R-:W-:Y:S01]  /*c3b0*/  FMUL R214, R214, UR20 ;  /* 0x00000014d6d67c20 */ /* 0x000fe20008400000 */
[----:B------:R-:W-:Y:S01]  /*c3c0*/  FMUL R213, R213, UR20 ;  /* 0x00000014d5d57c20 */ /* 0x000fe20008400000 */
[----:B------:R0:W-:Y:S01]  /*c3d0*/  @!P0 STG.E.U8 desc[UR16][R24.64+0x10], R33 ;  /* 0x0000102118008986 */ /* 0x0001e2000c101110 */
[----:B------:R-:W-:Y:S01]  /*c3e0*/  ISETP.LT.OR P0, PT, R41, 0x19, !P3 ;  /* 0x000000192900780c */ /* 0x000fe20005f01670 */
[----:B------:R-:W-:Y:S01]  /*c3f0*/  FMUL R211, R211, UR20 ;  /* 0x00000014d3d37c20 */ /* 0x000fe20008400000 */
[----:B------:R-:W-:Y:S01]  /*c400*/  FMUL R212, R212, UR20 ;  /* 0x00000014d4d47c20 */ /* 0x000fe20008400000 */
[----:B------:R-:W-:Y:S01]  /*c410*/  @!P1 STG.E.U8 desc[UR16][R24.64+0x11], R217 ;  /* 0x000011d918009986 */ /* 0x000fe2000c101110 */
[C---:B------:R-:W-:Y:S01]  /*c420*/  ISETP.LT.OR P1, PT, R41.reuse, 0x1a, !P3 ;  /* 0x0000001a2900780c */ /* 0x040fe20005f21670 */
[----:B------:R-:W-:Y:S01]  /*c430*/  FMUL R210, R210, UR20 ;  /* 0x00000014d2d27c20 */ /* 0x000fe20008400000 */
[----:B------:R-:W-:Y:S01]  /*c440*/  F2FP.SATFINITE.E4M3.F32.PACK_AB_MERGE_C R213, RZ, R213, RZ ;  /* 0x000000d5ffd5723e */ /* 0x000fe200048070ff */
[----:B------:R-:W-:Y:S01]  /*c450*/  @!P6 STG.E.U8 desc[UR16][R26.64+0x11], R215 ;  /* 0x000011d71a00e986 */ /* 0x000fe2000c101110 */
[----:B------:R-:W-:Y:S01]  /*c460*/  ISETP.LT.OR P6, PT, R41, 0x1a, !P2 ;  /* 0x0000001a2900780c */ /* 0x000fe200057c1670 */
[----:B------:R-:W-:Y:S01]  /*c470*/  FMUL R209, R209, UR20 ;  /* 0x00000014d1d17c20 */ /* 0x000fe20008400000 */
[----:B------:R-:W-:Y:S01]  /*c480*/  F2FP.SATFINITE.E4M3.F32.PACK_AB_MERGE_C R211, RZ, R211, RZ ;  /* 0x000000d3ffd3723e */ /* 0x000fe200048070ff */
[----:B------:R1:W-:Y:S01]  /*c490*/  @!P5 STG.E.U8 desc[UR16][R26.64+0x10], R35 ;  /* 0x000010231a00d986 */ /* 0x0003e2000c101110 */
[----:B0-----:R-:W-:Y:S01]  /*c4a0*/  F2FP.SATFINITE.E4M3.F32.PACK_AB_MERGE_C R33, RZ, R214, RZ ;  /* 0x000000d6ff21723e */ /* 0x001fe200048070ff */
[----:B------:R-:W-:Y:S01]  /*c4b0*/  FMUL R207, R207, UR20 ;  /* 0x00000014cfcf7c20 */ /* 0x000fe20008400000 */
[C---:B------:R-:W-:Y:S01]  /*c4c0*/  ISETP.LT.OR P5, PT, R41.reuse, 0x19, !P2 ;  /* 0x000000192900780c */ /* 0x040fe200057a1670 */
[----:B------:R-:W-:Y:S01]  /*c4d0*/  FMUL R208, R208, UR20 ;  /* 0x00000014d0d07c20 */ /* 0x000fe20008400000 */
[----:B------:R-:W-:Y:S01]  /*c4e0*/  F2FP.SATFINITE.E4M3.F32.PACK_AB_MERGE_C R209, RZ, R209, RZ ;  /* 0x000000d1ffd1723e */ /* 0x000fe200048070ff */
[----:B------:R0:W-:Y:S01]  /*c4f0*/  @!P0 STG.E.U8 desc[UR16][R24.64+0x18], R33 ;  /* 0x0000182118008986 */ /* 0x0001e2000c101110 */
[C---:B------:R-:W-:Y:S01]  /*c500*/  ISETP.LT.OR P0, PT, R41.reuse, 0x21, !P3 ;  /* 0x000000212900780c */ /* 0x040fe20005f01670 */
[----:B------:R-:W-:Y:S01]  /*c510*/  FMUL R206, R206, UR20 ;  /* 0x00000014cece7c20 */ /* 0x000fe20008400000 */
[----:B------:R-:W-:Y:S01]  /*c520*/  F2FP.SATFINITE.E4M3.F32.PACK_AB_MERGE_C R207, RZ, R207, RZ ;  /* 0x000000cfffcf723e */ /* 0x000fe200048070ff */
[----:B------:R-:W-:Y:S01]  /*c530*/  @!P1 STG.E.U8 desc[UR16][R24.64+0x19], R213 ;  /* 0x000019d518009986 */ /* 0x000fe2000c101110 */
[----:B------:R-:W-:Y:S01]  /*c540*/  ISETP.LT.OR P1, PT, R41, 0x22, !P3 ;  /* 0x000000222900780c */ /* 0x000fe20005f21670 */
[----:B------:R-:W-:Y:S01]  /*c550*/  FMUL R205, R205, UR20 ;  /* 0x00000014cdcd7c20 */ /* 0x000fe20008400000 */
[----:B-1----:R-:W-:Y:S01]  /*c560*/  F2FP.SATFINITE.E4M3.F32.PACK_AB_MERGE_C R35, RZ, R212, RZ ;  /* 0x000000d4ff23723e */ /* 0x002fe200048070ff */
        /* <DEDUP_REMOVED lines=11> */
[----:B------:R-:W-:Y:S01]  /*c620*/  ISETP.LT.OR P0, PT, R41, 0x29, !P3 ;  /* 0x000000292900780c */ /* 0x000fe20005f01670 */
[----:B------:R-:W-:Y:S01]  /*c630*/  FMUL R201, R201, UR20 ;  /* 0x00000014c9c97c20 */ /* 0x000fe20008400000 */
[----:B------:R-:W-:Y:S01]  /*c640*/  FMUL R199, R199, UR20 ;  /* 0x00000014c7c77c20 */ /* 0x000fe20008400000 */
[----:B------:R-:W-:Y:S01]  /*c650*/  @!P1 STG.E.U8 desc[UR16][R24.64+0x21], R209 ;  /* 0x000021d118009986 */ /* 0x000fe2000c101110 */
[C---:B------:R-:W-:Y:S01]  /*c660*/  ISETP.LT.OR P1, PT, R41.reuse, 0x2a, !P3 ;  /* 0x0000002a2900780c */ /* 0x040fe20005f21670 */
        /* <DEDUP_REMOVED lines=9> */
[----:B------:R-:W-:Y:S01]  /*c700*/  ISETP.LT.OR P5, PT, R41, 0x29, !P2 ;  /* 0x000000292900780c */ /* 0x000fe200057a1670 */
[----:B------:R-:W-:Y:S01]  /*c710*/  FMUL R195, R195, UR20 ;  /* 0x00000014c3c37c20 */ /* 0x000fe20008400000 */
[----:B------:R-:W-:Y:S01]  /*c720*/  F2FP.SATFINITE.E4M3.F32.PACK_AB_MERGE_C R199, RZ, R199, RZ ;  /* 0x000000c7ffc7723e */ /* 0x000fe200048070ff */
[----:B------:R0:W-:Y:S01]  /*c730*/  @!P0 STG.E.U8 desc[UR16][R24.64+0x28], R33 ;  /* 0x0000282118008986 */ /* 0x0001e2000c101110 */
[C---:B------:R-:W-:Y:S01]  /*c740*/  ISETP.LT.OR P0, PT, R41.reuse, 0x31, !P3 ;  /* 0x000000312900780c */ /* 0x040fe20005f01670 */
[----:B------:R-:W-:Y:S01]  /*c750*/  FMUL R196, R196, UR20 ;  /* 0x00000014c4c47c20 */ /* 0x000fe20008400000 */
[----:B------:R-:W-:Y:S01]  /*c760*/  F2FP.SATFINITE.E4M3.F32.PACK_AB_MERGE_C R197, RZ, R197, RZ ;  /* 0x000000c5ffc5723e */ /* 0x000fe200048070ff */
        /* <DEDUP_REMOVED lines=59> */
[C---:B------:R-:W-:Y:S01]  /*cb20*/  ISETP.LT.OR P6, PT, R41.reuse, 0x4a, !P2 ;  /* 0x0000004a2900780c */ /* 0x040fe200057c1670 */
        /* <DEDUP_REMOVED lines=57> */
[----:B------:R-:W-:Y:S01]  /*cec0*/  ISETP.LT.OR P5, PT, R41, 0x61, !P3 ;  /* 0x000000612900780c */ /* 0x000fe20005fa1670 */
[----:B------:R-:W-:Y:S01]  /*ced0*/  FMUL R161, R161, UR20 ;  /* 0x00000014a1a17c20 */ /* 0x000fe20008400000 */
[----:B0-----:R-:W-:Y:S01]  /*cee0*/  F2FP.SATFINITE.E4M3.F32.PACK_AB_MERGE_C R33, RZ, R178, RZ ;  /* 0x000000b2ff21723e */ /* 0x001fe200048070ff */
[----:B------:R-:W-:Y:S01]  /*cef0*/  FMUL R160, R160, UR20 ;  /* 0x00000014a0a07c20 */ /* 0x000fe20008400000 */
[----:B------:R-:W-:Y:S01]  /*cf00*/  FMUL R159, R159, UR20 ;  /* 0x000000149f9f7c20 */ /* 0x000fe20008400000 */
[----:B------:R-:W-:Y:S01]  /*cf10*/  FMUL R157, R157, UR20 ;  /* 0x000000149d9d7c20 */ /* 0x000fe20008400000 */
[----:B------:R-:W-:Y:S01]  /*cf20*/  F2FP.SATFINITE.E4M3.F32.PACK_AB_MERGE_C R161, RZ, R161, RZ ;  /* 0x000000a1ffa1723e */ /* 0x000fe200048070ff */
[----:B------:R-:W-:Y:S01]  /*cf30*/  FMUL R158, R158, UR20 ;  /* 0x000000149e9e7c20 */ /* 0x000fe20008400000 */
[----:B------:R-:W-:Y:S01]  /*cf40*/  FMUL R156, R156, UR20 ;  /* 0x000000149c9c7c20 */ /* 0x000fe20008400000 */
[----:B------:R-:W-:Y:S01]  /*cf50*/  @!P6 STG.E.U8 desc[UR16][R24.64+0x61], R177 ;  /* 0x000061b11800e986 */ /* 0x000fe2000c101110 */
[----:B------:R-:W-:Y:S01]  /*cf60*/  ISETP.LT.OR P6, PT, R41, 0x69, !P3 ;  /* 0x000000692900780c */ /* 0x000fe20005fc1670 */
[----:B------:R-:W-:Y:S01]  /*cf70*/  FMUL R155, R155, UR20 ;  /* 0x000000149b9b7c20 */ /* 0x000fe20008400000 */
[----:B-1----:R-:W-:Y:S01]  /*cf80*/  F2FP.SATFINITE.E4M3.F32.PACK_AB_MERGE_C R35, RZ, R176, RZ ;  /* 0x000000b0ff23723e */ /* 0x002fe200048070ff */
[----:B------:R0:W-:Y:S01]  /*cf90*/  @!P5 STG.E.U8 desc[UR16][R24.64+0x60], R33 ;  /* 0x000060211800d986 */ /* 0x0001e2000c101110 */
        /* <DEDUP_REMOVED lines=16> */
[----:B-1----:R-:W-:Y:S01]  /*d0a0*/  F2FP.SATFINITE.E4M3.F32.PACK_AB_MERGE_C R35, RZ, R170, RZ ;  /* 0x000000aaff23723e */ /* 0x002fe200048070ff */
[----:B------:R-:W-:Y:S01]  /*d0b0*/  @!P0 STG.E.U8 desc[UR16][R24.64+0x69], R173 ;  /* 0x000069ad18008986 */ /* 0x000fe2000c101110 */
        /* <DEDUP_REMOVED lines=12> */
[----:B------:R-:W-:Y:S01]  /*d180*/  ISETP.LT.OR P6, PT, R41, 0x79, !P3 ;  /* 0x000000792900780c */ /* 0x000fe20005fc1670 */
[----:B------:R-:W-:Y:S01]  /*d190*/  FMUL R17, R17, UR20 ;  /* 0x0000001411117c20 */ /* 0x000fe20008400000 */
[----:B------:R-:W-:Y:S01]  /*d1a0*/  ISETP.LT.OR P3, PT, R41, 0x7a, !P3 ;  /* 0x0000007a2900780c */ /* 0x000fe20005f61670 */
[----:B------:R-:W-:Y:S01]  /*d1b0*/  @!P0 STG.E.U8 desc[UR16][R24.64+0x71], R169 ;  /* 0x000071a918008986 */ /* 0x000fe2000c101110 */
[----:B0-----:R-:W-:Y:S01]  /*d1c0*/  F2FP.SATFINITE.E4M3.F32.PACK_AB_MERGE_C R33, RZ, R168, RZ ;  /* 0x000000a8ff21723e */ /* 0x001fe200048070ff */
[----:B------:R-:W-:Y:S01]  /*d1d0*/  FMUL R18, R18, UR20 ;  /* 0x0000001412127c20 */ /* 0x000fe20008400000 */
[----:B------:R-:W-:Y:S01]  /*d1e0*/  ISETP.GE.AND P0, PT, R42, 0x89, PT ;  /* 0x000000892a00780c */ /* 0x000fe20003f06270 */
[----:B------:R-:W-:Y:S01]  /*d1f0*/  FMUL R16, R16, UR20 ;  /* 0x0000001410107c20 */ /* 0x000fe20008400000 */
[----:B------:R-:W-:Y:S01]  /*d200*/  F2FP.SATFINITE.E4M3.F32.PACK_AB_MERGE_C R21, RZ, R21, RZ ;  /* 0x00000015ff15723e */ /* 0x000fe200048070ff */
[----:B------:R0:W-:Y:S01]  /*d210*/  @!P1 STG.E.U8 desc[UR16][R26.64+0x70], R33 ;  /* 0x000070211a009986 */ /* 0x0001e2000c101110 */
[----:B------:R-:W-:Y:S01]  /*d220*/  ISETP.GE.AND P1, PT, R42, 0x81, PT ;  /* 0x000000812a00780c */ /* 0x000fe20003f26270 */
[----:B------:R-:W-:Y:S01]  /*d230*/  FMUL R15, R15, UR20 ;  /* 0x000000140f0f7c20 */ /* 0x000fe20008400000 */
[----:B-1----:R-:W-:Y:S01]  /*d240*/  F2FP.SATFINITE.E4M3.F32.PACK_AB_MERGE_C R35, RZ, R166, RZ ;  /* 0x000000a6ff23723e */ /* 0x002fe200048070ff */
[----:B------:R-:W-:Y:S01]  /*d250*/  @!P5 STG.E.U8 desc[UR16][R26.64+0x71], R167 ;  /* 0x000071a71a00d986 */ /* 0x000fe2000c101110 */
[----:B------:R-:W-:Y:S01]  /*d260*/  ISETP.LT.OR P5, PT, R41, 0x79, !P2 ;  /* 0x000000792900780c */ /* 0x000fe200057a1670 */
[----:B------:R-:W-:Y:S01]  /*d270*/  FMUL R13, R13, UR20 ;  /* 0x000000140d0d7c20 */ /* 0x000fe20008400000 */
[C---:B------:R-:W-:Y:S01]  /*d280*/  ISETP.LT.OR P2, PT, R41.reuse, 0x7a, !P2 ;  /* 0x0000007a2900780c */ /* 0x040fe20005741670 */
        /* <DEDUP_REMOVED lines=9> */
[----:B------:R-:W-:Y:S01]  /*d320*/  F2FP.SATFINITE.E4M3.F32.PACK_AB_MERGE_C R17, RZ, R17, RZ ;  /* 0x00000011ff11723e */ /* 0x000fe200048070ff */
[----:B------:R-:W-:Y:S01]  /*d330*/  @!P5 STG.E.U8 desc[UR16][R26.64+0x78], R37 ;  /* 0x000078251a00d986 */ /* 0x000fe2000c101110 */
[----:B------:R-:W-:Y:S01]  /*d340*/  ISETP.LT.OR P5, PT, R41, 0x1, !P0 ;  /* 0x000000012900780c */ /* 0x000fe200047a1670 */
[----:B------:R-:W-:Y:S01]  /*d350*/  FMUL R9, R9, UR20 ;  /* 0x0000001409097c20 */ /* 0x000fe20008400000 */
[----:B------:R-:W-:Y:S01]  /*d360*/  F2FP.SATFINITE.E4M3.F32.PACK_AB_MERGE_C R15, RZ, R15, RZ ;  /* 0x0000000fff0f723e */ /* 0x000fe200048070ff */
[----:B------:R0:W-:Y:S01]  /*d370*/  @!P2 STG.E.U8 desc[UR16][R26.64+0x79], R163 ;  /* 0x000079a31a00a986 */ /* 0x0001e2000c101110 */
[C---:B------:R-:W-:Y:S01]  /*d380*/  ISETP.LT.OR P2, PT, R41.reuse, 0xa, !P1 ;  /* 0x0000000a2900780c */ /* 0x040fe20004f41670 */
        /* <DEDUP_REMOVED lines=9> */
[----:B------:R-:W-:Y:S01]  /*d420*/  F2FP.SATFINITE.E4M3.F32.PACK_AB_MERGE_C R11, RZ, R11, RZ ;  /* 0x0000000bff0b723e */ /* 0x000fe200048070ff */
[----:B------:R2:W-:Y:S01]  /*d430*/  @!P5 STG.E.U8 desc[UR16][R30.64], R33 ;  /* 0x000000211e00d986 */ /* 0x0005e2000c101110 */
[----:B------:R-:W-:Y:S01]  /*d440*/  ISETP.LT.OR P5, PT, R41, 0x9, !P0 ;  /* 0x000000092900780c */ /* 0x000fe200047a1670 */
[----:B------:R-:W-:Y:S01]  /*d450*/  FMUL R5, R5, UR20 ;  /* 0x0000001405057c20 */ /* 0x000fe20008400000 */
[----:B0-----:R-:W-:Y:S01]  /*d460*/  F2FP.SATFINITE.E4M3.F32.PACK_AB_MERGE_C R27, RZ, R156, RZ ;  /* 0x0000009cff1b723e */ /* 0x001fe200048070ff */
[----:B-----5:R-:W-:Y:S01]  /*d470*/  FMUL R0, R0, UR20 ;  /* 0x0000001400007c20 */ /* 0x020fe20008400000 */
[----:B------:R-:W-:Y:S01]  /*d480*/  F2FP.SATFINITE.E4M3.F32.PACK_AB_MERGE_C R9, RZ, R9, RZ ;  /* 0x00000009ff09723e */ /* 0x000fe200048070ff */
[----:B------:R-:W-:Y:S01]  /*d490*/  FMUL R6, R6, UR20 ;  /* 0x0000001406067c20 */ /* 0x000fe20008400000 */
[----:B------:R-:W-:Y:S01]  /*d4a0*/  F2FP.SATFINITE.E4M3.F32.PACK_AB_MERGE_C R7, RZ, R7, RZ ;  /* 0x00000007ff07723e */ /* 0x000fe200048070ff */
[----:B------:R-:W4:Y:S01]  /*d4b0*/  LDL.LU R221, [R1+0x14] ;  /* 0x0000140001dd7983 */ /* 0x000f220000300800 */
[----:B-1----:R-:W-:Y:S01]  /*d4c0*/  F2FP.SATFINITE.E4M3.F32.PACK_AB_MERGE_C R25, RZ, R158, RZ ;  /* 0x0000009eff19723e */ /* 0x002fe200048070ff */
[----:B------:R-:W-:Y:S01]  /*d4d0*/  FMUL R2, R2, UR20 ;  /* 0x0000001402027c20 */ /* 0x000fe20008400000 */
[----:B------:R-:W-:Y:S01]  /*d4e0*/  F2FP.SATFINITE.E4M3.F32.PACK_AB_MERGE_C R5, RZ, R5, RZ ;  /* 0x00000005ff05723e */ /* 0x000fe200048070ff */
[----:B------:R-:W-:Y:S01]  /*d4f0*/  @!P6 STG.E.U8 desc[UR16][R30.64+0x1], R159 ;  /* 0x0000019f1e00e986 */ /* 0x000fe2000c101110 */
[----:B------:R-:W-:Y:S01]  /*d500*/  ISETP.LT.OR P6, PT, R41, 0xa, !P0 ;  /* 0x0000000a2900780c */ /* 0x000fe200047c1670 */
[----:B------:R-:W-:Y:S01]  /*d510*/  FMUL R3, R3, UR20 ;  /* 0x0000001403037c20 */ /* 0x000fe20008400000 */
[----:B--2---:R-:W-:Y:S01]  /*d520*/  F2FP.SATFINITE.E4M3.F32.PACK_AB_MERGE_C R33, RZ, R152, RZ ;  /* 0x00000098ff21723e */ /* 0x004fe200048070ff */
[----:B------:R-:W-:Y:S01]  /*d530*/  @!P2 STG.E.U8 desc[UR16][R28.64+0x9], R157 ;  /* 0x0000099d1c00a986 */ /* 0x000fe2000c101110 */
[----:B------:R-:W-:Y:S01]  /*d540*/  ISETP.LT.OR P2, PT, R41, 0x12, !P1 ;  /* 0x000000122900780c */ /* 0x000fe20004f41670 */
[----:B------:R-:W-:-:S02]  /*d550*/  FMUL R4, R4, UR20 ;  /* 0x0000001404047c20 */ /* 0x000fc40008400000 */
[----:B------:R0:W-:Y:S01]  /*d560*/  @!P3 STG.E.U8 desc[UR16][R28.64+0x8], R25 ;  /* 0x000008191c00b986 */ /* 0x0001e2000c101110 */
[----:B------:R-:W-:-:S03]  /*d570*/  ISETP.LT.OR P3, PT, R41, 0x11, !P1 ;  /* 0x000000112900780c */ /* 0x000fc60004f61670 */
[----:B------:R1:W-:Y:S01]  /*d580*/  @!P5 STG.E.U8 desc[UR16][R30.64+0x8], R27 ;  /* 0x0000081b1e00d986 */ /* 0x0003e2000c101110 */
[----:B------:R-:W-:-:S03]  /*d590*/  ISETP.LT.OR P5, PT, R41, 0x11, !P0 ;  /* 0x000000112900780c */ /* 0x000fc600047a1670 */
[----:B------:R-:W-:Y:S01]  /*d5a0*/  @!P6 STG.E.U8 desc[UR16][R30.64+0x9], R155 ;  /* 0x0000099b1e00e986 */ /* 0x000fe2000c101110 */
[----:B------:R-:W-:-:S03]  /*d5b0*/  ISETP.LT.OR P6, PT, R41, 0x12, !P0 ;  /* 0x000000122900780c */ /* 0x000fc600047c1670 */
[----:B------:R-:W-:Y:S01]  /*d5c0*/  @!P2 STG.E.U8 desc[UR16][R28.64+0x11], R153 ;  /* 0x000011991c00a986 */ /* 0x000fe2000c101110 */
[----:B------:R-:W-:Y:S02]  /*d5d0*/  ISETP.LT.OR P2, PT, R41, 0x1a, !P1 ;  /* 0x0000001a2900780c */ /* 0x000fe40004f41670 */
[----:B0-----:R-:W-:Y:S01]  /*d5e0*/  F2FP.SATFINITE.E4M3.F32.PACK_AB_MERGE_C R25, RZ, R154, RZ ;  /* 0x0000009aff19723e */ /* 0x001fe200048070ff */
[----:B------:R-:W2:Y:S01]  /*d5f0*/  LDL.LU R220, [R1+0x18] ;  /* 0x0000180001dc7983 */ /* 0x000ea20000300800 */
[----:B-1----:R-:W-:-:S03]  /*d600*/  F2FP.SATFINITE.E4M3.F32.PACK_AB_MERGE_C R27, RZ, R20, RZ ;  /* 0x00000014ff1b723e */ /* 0x002fc600048070ff */
[----:B------:R0:W-:Y:S01]  /*d610*/  @!P3 STG.E.U8 desc[UR16][R28.64+0x10], R25 ;  /* 0x000010191c00b986 */ /* 0x0001e2000c101110 */
[----:B------:R-:W-:-:S03]  /*d620*/  ISETP.LT.OR P3, PT, R41, 0x19, !P1 ;  /* 0x000000192900780c */ /* 0x000fc60004f61670 */
[----:B------:R-:W-:Y:S01]  /*d630*/  @!P5 STG.E.U8 desc[UR16][R30.64+0x10], R33 ;  /* 0x000010211e00d986 */ /* 0x000fe2000c101110 */
[----:B------:R-:W-:-:S03]  /*d640*/  ISETP.LT.OR P5, PT, R41, 0x19, !P0 ;  /* 0x000000192900780c */ /* 0x000fc600047a1670 */
[----:B------:R1:W-:Y:S01]  /*d650*/  @!P6 STG.E.U8 desc[UR16][R30.64+0x11], R23 ;  /* 0x000011171e00e986 */ /* 0x0003e2000c101110 */
[----:B------:R-:W-:-:S03]  /*d660*/  ISETP.LT.OR P6, PT, R41, 0x1a, !P0 ;  /* 0x0000001a2900780c */ /* 0x000fc600047c1670 */
[----:B------:R3:W-:Y:S01]  /*d670*/  @!P2 STG.E.U8 desc[UR16][R28.64+0x19], R21 ;  /* 0x000019151c00a986 */ /* 0x0007e2000c101110 */
[C---:B------:R-:W-:Y:S02]  /*d680*/  ISETP.LT.OR P2, PT, R41.reuse, 0x22, !P1 ;  /* 0x000000222900780c */ /* 0x040fe40004f41670 */
[----:B0-----:R-:W-:Y:S01]  /*d690*/  F2FP.SATFINITE.E4M3.F32.PACK_AB_MERGE_C R25, RZ, R22, RZ ;  /* 0x00000016ff19723e */ /* 0x001fe200048070ff */
[----:B------:R-:W2:Y:S04]  /*d6a0*/  LDL.LU R222, [R1+0x1c] ;  /* 0x00001c0001de7983 */ /* 0x000ea80000300800 */
[----:B------:R-:W-:Y:S01]  /*d6b0*/  @!P3 STG.E.U8 desc[UR16][R28.64+0x18], R25 ;  /* 0x000018191c00b986 */ /* 0x000fe2000c101110 */
[C---:B------:R-:W-:Y:S02]  /*d6c0*/  ISETP.LT.OR P3, PT, R41.reuse, 0x21, !P1 ;  /* 0x000000212900780c */ /* 0x040fe40004f61670 */
[----:B-1----:R-:W-:Y:S01]  /*d6d0*/  F2FP.SATFINITE.E4M3.F32.PACK_AB_MERGE_C R23, RZ, R18, RZ ;  /* 0x00000012ff17723e */ /* 0x002fe200048070ff */
[----:B------:R-:W-:Y:S01]  /*d6e0*/  @!P5 STG.E.U8 desc[UR16][R30.64+0x18], R27 ;  /* 0x0000181b1e00d986 */ /* 0x000fe2000c101110 */
[----:B------:R-:W-:-:S02]  /*d6f0*/  ISETP.LT.OR P5, PT, R41, 0x21, !P0 ;  /* 0x000000212900780c */ /* 0x000fc400047a1670 */
[----:B---3--:R-:W-:Y:S01]  /*d700*/  F2FP.SATFINITE.E4M3.F32.PACK_AB_MERGE_C R21, RZ, R16, RZ ;  /* 0x00000010ff15723e */ /* 0x008fe200048070ff */
[----:B------:R0:W-:Y:S01]  /*d710*/  @!P6 STG.E.U8 desc[UR16][R30.64+0x19], R19 ;  /* 0x000019131e00e986 */ /* 0x0001e2000c101110 */
[----:B------:R-:W-:-:S03]  /*d720*/  ISETP.LT.OR P6, PT, R41, 0x22, !P0 ;  /* 0x000000222900780c */ /* 0x000fc600047c1670 */
[----:B------:R1:W-:Y:S01]  /*d730*/  @!P2 STG.E.U8 desc[UR16][R28.64+0x21], R17 ;  /* 0x000021111c00a986 */ /* 0x0003e2000c101110 */
[----:B------:R-:W-:-:S03]  /*d740*/  ISETP.LT.OR P2, PT, R41, 0x2a, !P1 ;  /* 0x0000002a2900780c */ /* 0x000fc60004f41670 */
[----:B------:R-:W-:Y:S01]  /*d750*/  @!P3 STG.E.U8 desc[UR16][R28.64+0x20], R23 ;  /* 0x000020171c00b986 */ /* 0x000fe2000c101110 */
[----:B------:R-:W-:-:S03]  /*d760*/  ISETP.LT.OR P3, PT, R41, 0x29, !P1 ;  /* 0x000000292900780c */ /* 0x000fc60004f61670 */
[----:B------:R-:W-:Y:S01]  /*d770*/  @!P5 STG.E.U8 desc[UR16][R30.64+0x20], R21 ;  /* 0x000020151e00d986 */ /* 0x000fe2000c101110 */
[C---:B------:R-:W-:Y:S02]  /*d780*/  ISETP.LT.OR P5, PT, R41.reuse, 0x29, !P0 ;  /* 0x000000292900780c */ /* 0x040fe400047a1670 */
[----:B0-----:R-:W-:Y:S01]  /*d790*/  F2FP.SATFINITE.E4M3.F32.PACK_AB_MERGE_C R19, RZ, R14, RZ ;  /* 0x0000000eff13723e */ /* 0x001fe200048070ff */
[----:B------:R0:W-:Y:S01]  /*d7a0*/  @!P6 STG.E.U8 desc[UR16][R30.64+0x21], R15 ;  /* 0x0000210f1e00e986 */ /* 0x0001e2000c101110 */
[C---:B------:R-:W-:Y:S02]  /*d7b0*/  ISETP.LT.OR P6, PT, R41.reuse, 0x2a, !P0 ;  /* 0x0000002a2900780c */ /* 0x040fe400047c1670 */
[----:B-1----:R-:W-:Y:S01]  /*d7c0*/  F2FP.SATFINITE.E4M3.F32.PACK_AB_MERGE_C R17, RZ, R12, RZ ;  /* 0x0000000cff11723e */ /* 0x002fe200048070ff */
        /* <DEDUP_REMOVED lines=15> */
[----:B0-----:R-:W-:Y:S02]  /*d8c0*/  F2FP.SATFINITE.E4M3.F32.PACK_AB_MERGE_C R11, RZ, R6, RZ ;  /* 0x00000006ff0b723e */ /* 0x001fe400048070ff */
[C---:B------:R-:W-:Y:S01]  /*d8d0*/  ISETP.LT.OR P5, PT, R41.reuse, 0x39, !P0 ;  /* 0x000000392900780c */ /* 0x040fe200047a1670 */
[----:B------:R0:W-:Y:S01]  /*d8e0*/  @!P6 STG.E.U8 desc[UR16][R30.64+0x31], R7 ;  /* 0x000031071e00e986 */ /* 0x0001e2000c101110 */
[----:B-1----:R-:W-:Y:S02]  /*d8f0*/  F2FP.SATFINITE.E4M3.F32.PACK_AB_MERGE_C R9, RZ, R4, RZ ;  /* 0x00000004ff09723e */ /* 0x002fe400048070ff */
[----:B------:R-:W-:Y:S01]  /*d900*/  ISETP.LT.OR P6, PT, R41, 0x3a, !P0 ;  /* 0x0000003a2900780c */ /* 0x000fe200047c1670 */
[----:B------:R1:W-:Y:S04]  /*d910*/  @!P2 STG.E.U8 desc[UR16][R28.64+0x39], R5 ;  /* 0x000039051c00a986 */ /* 0x0003e8000c101110 */
[----:B------:R3:W-:Y:S01]  /*d920*/  @!P3 STG.E.U8 desc[UR16][R28.64+0x38], R11 ;  /* 0x0000380b1c00b986 */ /* 0x0007e2000c101110 */
[----:B------:R-:W-:Y:S01]  /*d930*/  FMUL R4, R227, UR20 ;  /* 0x00000014e3047c20 */ /* 0x000fe20008400000 */
[----:B------:R-:W-:-:S02]  /*d940*/  ISETP.LT.OR P3, PT, R41, 0x41, !P1 ;  /* 0x000000412900780c */ /* 0x000fc40004f61670 */
[----:B0-----:R-:W-:Y:S02]  /*d950*/  F2FP.SATFINITE.E4M3.F32.PACK_AB_MERGE_C R7, RZ, R3, RZ ;  /* 0x00000003ff07723e */ /* 0x001fe400048070ff */
[----:B-1----:R-:W-:Y:S01]  /*d960*/  F2FP.SATFINITE.E4M3.F32.PACK_AB_MERGE_C R5, RZ, R0, RZ ;  /* 0x00000000ff05723e */ /* 0x002fe200048070ff */
[----:B------:R-:W-:Y:S01]  /*d970*/  FMUL R0, R223, UR20 ;  /* 0x00000014df007c20 */ /* 0x000fe20008400000 */
[----:B------:R-:W-:Y:S01]  /*d980*/  ISETP.LT.OR P2, PT, R41, 0x42, !P1 ;  /* 0x000000422900780c */ /* 0x000fe20004f41670 */
[----:B------:R-:W2:Y:S01]  /*d990*/  LDL.LU R223, [R1+0x20] ;  /* 0x0000200001df7983 */ /* 0x000ea20000300800 */
[----:B---3--:R-:W-:Y:S02]  /*d9a0*/  F2FP.SATFINITE.E4M3.F32.PACK_AB_MERGE_C R11, RZ, R2, RZ ;  /* 0x00000002ff0b723e */ /* 0x008fe400048070ff */
[----:B------:R-:W-:Y:S01]  /*d9b0*/  F2FP.SATFINITE.E4M3.F32.PACK_AB_MERGE_C R13, RZ, R0, RZ ;  /* 0x00000000ff0d723e */ /* 0x000fe200048070ff */
[----:B----4-:R-:W-:Y:S01]  /*d9c0*/  FMUL R0, R225, UR20 ;  /* 0x00000014e1007c20 */ /* 0x010fe20008400000 */
[----:B------:R-:W-:Y:S01]  /*d9d0*/  FMUL R2, R224, UR20 ;  /* 0x00000014e0027c20 */ /* 0x000fe20008400000 */
[----:B------:R-:W3:Y:S04]  /*d9e0*/  LDL.LU R225, [R1+0x24] ;  /* 0x0000240001e17983 */ /* 0x000ee80000300800 */
[----:B------:R-:W4:Y:S01]  /*d9f0*/  LDL.LU R224, [R1+0x28] ;  /* 0x0000280001e07983 */ /* 0x000f220000300800 */
[----:B------:R-:W-:-:S03]  /*da00*/  FMUL R3, R226, UR20 ;  /* 0x00000014e2037c20 */ /* 0x000fc60008400000 */
[----:B------:R-:W4:Y:S04]  /*da10*/  LDL.LU R226, [R1+0x2c] ;  /* 0x00002c0001e27983 */ /* 0x000f280000300800 */
[----:B------:R-:W4:Y:S04]  /*da20*/  LDL.LU R227, [R1+0x30] ;  /* 0x0000300001e37983 */ /* 0x000f280000300800 */
[----:B------:R-:W-:Y:S01]  /*da30*/  @!P5 STG.E.U8 desc[UR16][R30.64+0x38], R9 ;  /* 0x000038091e00d986 */ /* 0x000fe2000c101110 */
[----:B------:R-:W-:-:S03]  /*da40*/  ISETP.LT.OR P5, PT, R41, 0x41, !P0 ;  /* 0x000000412900780c */ /* 0x000fc600047a1670 */
[----:B------:R0:W-:Y:S01]  /*da50*/  @!P6 STG.E.U8 desc[UR16][R30.64+0x39], R7 ;  /* 0x000039071e00e986 */ /* 0x0001e2000c101110 */
[----:B------:R-:W-:-:S03]  /*da60*/  ISETP.LT.OR P6, PT, R41, 0x42, !P0 ;  /* 0x000000422900780c */ /* 0x000fc600047c1670 */
[----:B------:R-:W-:Y:S01]  /*da70*/  @!P3 STG.E.U8 desc[UR16][R28.64+0x40], R11 ;  /* 0x0000400b1c00b986 */ /* 0x000fe2000c101110 */
[----:B------:R-:W-:-:S03]  /*da80*/  ISETP.LT.OR P3, PT, R41, 0x49, !P1 ;  /* 0x000000492900780c */ /* 0x000fc60004f61670 */
[----:B------:R1:W-:Y:S01]  /*da90*/  @!P2 STG.E.U8 desc[UR16][R28.64+0x41], R5 ;  /* 0x000041051c00a986 */ /* 0x0003e2000c101110 */
[----:B0-----:R-:W-:-:S03]  /*daa0*/  F2FP.SATFINITE.E4M3.F32.PACK_AB_MERGE_C R7, RZ, R0, RZ ;  /* 0x00000000ff07723e */ /* 0x001fc600048070ff */
[----:B------:R-:W-:Y:S01]  /*dab0*/  @!P5 STG.E.U8 desc[UR16][R30.64+0x40], R13 ;  /* 0x0000400d1e00d986 */ /* 0x000fe2000c101110 */
[C---:B------:R-:W-:Y:S02]  /*dac0*/  ISETP.LT.OR P2, PT, R41.reuse, 0x4a, !P1 ;  /* 0x0000004a2900780c */ /* 0x040fe40004f41670 */
[----:B-1----:R-:W-:Y:S01]  /*dad0*/  F2FP.SATFINITE.E4M3.F32.PACK_AB_MERGE_C R5, RZ, R2, RZ ;  /* 0x00000002ff05723e */ /* 0x002fe200048070ff */
[----:B------:R0:W-:Y:S01]  /*dae0*/  @!P6 STG.E.U8 desc[UR16][R30.64+0x41], R7 ;  /* 0x000041071e00e986 */ /* 0x0001e2000c101110 */
[C---:B------:R-:W-:Y:S02]  /*daf0*/  ISETP.LT.OR P5, PT, R41.reuse, 0x49, !P0 ;  /* 0x000000492900780c */ /* 0x040fe400047a1670 */
[C---:B------:R-:W-:Y:S01]  /*db00*/  ISETP.LT.OR P6, PT, R41.reuse, 0x4a, !P0 ;  /* 0x0000004a2900780c */ /* 0x040fe200047c1670 */
[----:B------:R1:W-:Y:S01]  /*db10*/  @!P3 STG.E.U8 desc[UR16][R28.64+0x48], R5 ;  /* 0x000048051c00b986 */ /* 0x0003e2000c101110 */
[----:B------:R-:W-:Y:S02]  /*db20*/  ISETP.LT.OR P3, PT, R41, 0x51, !P1 ;  /* 0x000000512900780c */ /* 0x000fe40004f61670 */
[----:B------:R-:W-:-:S02]  /*db30*/  F2FP.SATFINITE.E4M3.F32.PACK_AB_MERGE_C R9, RZ, R3, RZ ;  /* 0x00000003ff09723e */ /* 0x000fc400048070ff */
[----:B------:R-:W-:-:S03]  /*db40*/  F2FP.SATFINITE.E4M3.F32.PACK_AB_MERGE_C R11, RZ, R4, RZ ;  /* 0x00000004ff0b723e */ /* 0x000fc600048070ff */
[----:B------:R1:W-:Y:S04]  /*db50*/  @!P2 STG.E.U8 desc[UR16][R28.64+0x49], R9 ;  /* 0x000049091c00a986 */ /* 0x0003e8000c101110 */
[----:B------:R-:W-:Y:S01]  /*db60*/  @!P5 STG.E.U8 desc[UR16][R30.64+0x48], R11 ;  /* 0x0000480b1e00d986 */ /* 0x000fe2000c101110 */
[----:B------:R-:W-:-:S03]  /*db70*/  FMUL R0, R221, UR20 ;  /* 0x00000014dd007c20 */ /* 0x000fc60008400000 */
[----:B------:R-:W4:Y:S02]  /*db80*/  LDL.LU R221, [R1+0x34] ;  /* 0x0000340001dd7983 */ /* 0x000f240000300800 */
[----:B0-----:R-:W-:-:S05]  /*db90*/  F2FP.SATFINITE.E4M3.F32.PACK_AB_MERGE_C R7, RZ, R0, RZ ;  /* 0x00000000ff07723e */ /* 0x001fca00048070ff */
[----:B------:R-:W-:Y:S01]  /*dba0*/  @!P6 STG.E.U8 desc[UR16][R30.64+0x49], R7 ;  /* 0x000049071e00e986 */ /* 0x000fe2000c101110 */
[----:B--2---:R-:W-:-:S03]  /*dbb0*/  FMUL R2, R220, UR20 ;  /* 0x00000014dc027c20 */ /* 0x004fc60008400000 */
[----:B------:R-:W2:Y:S02]  /*dbc0*/  LDL.LU R220, [R1+0x38] ;  /* 0x0000380001dc7983 */ /* 0x000ea40000300800 */
[----:B-1----:R-:W-:-:S05]  /*dbd0*/  F2FP.SATFINITE.E4M3.F32.PACK_AB_MERGE_C R5, RZ, R2, RZ ;  /* 0x00000002ff05723e */ /* 0x002fca00048070ff */
[----:B------:R0:W-:Y:S01]  /*dbe0*/  @!P3 STG.E.U8 desc[UR16][R28.64+0x50], R5 ;  /* 0x000050051c00b986 */ /* 0x0001e2000c101110 */
[----:B------:R-:W-:-:S03]  /*dbf0*/  FMUL R3, R222, UR20 ;  /* 0x00000014de037c20 */ /* 0x000fc60008400000 */
[----:B------:R-:W2:Y:S02]  /*dc00*/  LDL.LU R222, [R1+0x3c] ;  /* 0x00003c0001de7983 */ /* 0x000ea40000300800 */
[----:B------:R-:W-:Y:S01]  /*dc10*/  F2FP.SATFINITE.E4M3.F32.PACK_AB_MERGE_C R9, RZ, R3, RZ ;  /* 0x00000003ff09723e */ /* 0x000fe200048070ff */
[----:B------:R-:W-:Y:S02]  /*dc20*/  FMUL R0, R223, UR20 ;  /* 0x00000014df007c20 */ /* 0x000fe40008400000 */
[----:B------:R-:W2:Y:S03]  /*dc30*/  LDL.LU R223, [R1+0x40] ;  /* 0x0000400001df7983 */ /* 0x000ea60000300800 */
[----:B------:R-:W-:Y:S01]  /*dc40*/  F2FP.SATFINITE.E4M3.F32.PACK_AB_MERGE_C R13, RZ, R0, RZ ;  /* 0x00000000ff0d723e */ /* 0x000fe200048070ff */
[----:B---3--:R-:W-:Y:S02]  /*dc50*/  FMUL R2, R225, UR20 ;  /* 0x00000014e1027c20 */ /* 0x008fe40008400000 */
[----:B------:R-:W3:Y:S01]  /*dc60*/  LDL.LU R225, [R1+0x44] ;  /* 0x0000440001e17983 */ /* 0x000ee20000300800 */
[----:B----4-:R-:W-:-:S03]  /*dc70*/  FMUL R0, R224, UR20 ;  /* 0x00000014e0007c20 */ /* 0x010fc60008400000 */
[----:B------:R-:W4:Y:S01]  /*dc80*/  LDL.LU R224, [R1+0x48] ;  /* 0x0000480001e07983 */ /* 0x000f220000300800 */
[----:B------:R-:W-:Y:S01]  /*dc90*/  FMUL R3, R226, UR20 ;  /* 0x00000014e2037c20 */ /* 0x000fe20008400000 */
[----:B0-----:R-:W-:Y:S02]  /*dca0*/  F2FP.SATFINITE.E4M3.F32.PACK_AB_MERGE_C R5, RZ, R0, RZ ;  /* 0x00000000ff05723e */ /* 0x001fe400048070ff */
[----:B------:R-:W4:Y:S01]  /*dcb0*/  LDL.LU R226, [R1+0x4c] ;  /* 0x00004c0001e27983 */ /* 0x000f220000300800 */
[----:B------:R-:W-:-:S03]  /*dcc0*/  FMUL R0, R227, UR20 ;  /* 0x00000014e3007c20 */ /* 0x000fc60008400000 */
[----:B------:R-:W4:Y:S01]  /*dcd0*/  LDL.LU R227, [R1+0x50] ;  /* 0x0000500001e37983 */ /* 0x000f220000300800 */
[C---:B------:R-:W-:Y:S02]  /*dce0*/  ISETP.LT.OR P2, PT, R41.reuse, 0x52, !P1 ;  /* 0x000000522900780c */ /* 0x040fe40004f41670 */
[C---:B------:R-:W-:Y:S01]  /*dcf0*/  ISETP.LT.OR P6, PT, R41.reuse, 0x52, !P0 ;  /* 0x000000522900780c */ /* 0x040fe200047c1670 */
[----:B------:R-:W4:Y:S01]  /*dd00*/  LDL.LU R219, [R1+0x54] ;  /* 0x0000540001db7983 */ /* 0x000f220000300800 */
[C---:B------:R-:W-:Y:S02]  /*dd10*/  ISETP.LT.OR P5, PT, R41.reuse, 0x51, !P0 ;  /* 0x000000512900780c */ /* 0x040fe400047a1670 */
[----:B------:R-:W-:Y:S02]  /*dd20*/  ISETP.LT.OR P3, PT, R41, 0x59, !P1 ;  /* 0x000000592900780c */ /* 0x000fe40004f61670 */
[----:B------:R-:W-:Y:S02]  /*dd30*/  F2FP.SATFINITE.E4M3.F32.PACK_AB_MERGE_C R7, RZ, R2, RZ ;  /* 0x00000002ff07723e */ /* 0x000fe400048070ff */
[----:B------:R-:W-:-:S03]  /*dd40*/  F2FP.SATFINITE.E4M3.F32.PACK_AB_MERGE_C R11, RZ, R0, RZ ;  /* 0x00000000ff0b723e */ /* 0x000fc600048070ff */
[----:B------:R0:W-:Y:S01]  /*dd50*/  @!P2 STG.E.U8 desc[UR16][R28.64+0x51], R9 ;  /* 0x000051091c00a986 */ /* 0x0001e2000c101110 */
[----:B------:R-:W-:-:S03]  /*dd60*/  ISETP.LT.OR P2, PT, R41, 0x5a, !P1 ;  /* 0x0000005a2900780c */ /* 0x000fc60004f41670 */
[----:B------:R-:W-:Y:S01]  /*dd70*/  @!P6 STG.E.U8 desc[UR16][R30.64+0x51], R7 ;  /* 0x000051071e00e986 */ /* 0x000fe2000c101110 */
[----:B------:R-:W-:-:S03]  /*dd80*/  ISETP.LT.OR P6, PT, R41, 0x5a, !P0 ;  /* 0x0000005a2900780c */ /* 0x000fc600047c1670 */
[----:B------:R-:W-:Y:S01]  /*dd90*/  @!P5 STG.E.U8 desc[UR16][R30.64+0x50], R13 ;  /* 0x0000500d1e00d986 */ /* 0x000fe2000c101110 */
[----:B0-----:R-:W-:-:S03]  /*dda0*/  F2FP.SATFINITE.E4M3.F32.PACK_AB_MERGE_C R9, RZ, R3, RZ ;  /* 0x00000003ff09723e */ /* 0x001fc600048070ff */
[----:B------:R0:W-:Y:S04]  /*ddb0*/  @!P3 STG.E.U8 desc[UR16][R28.64+0x58], R5 ;  /* 0x000058051c00b986 */ /* 0x0001e8000c101110 */
[----:B------:R1:W-:Y:S01]  /*ddc0*/  @!P2 STG.E.U8 desc[UR16][R28.64+0x59], R9 ;  /* 0x000059091c00a986 */ /* 0x0003e2000c101110 */
[----:B------:R-:W-:-:S03]  /*ddd0*/  FMUL R0, R221, UR20 ;  /* 0x00000014dd007c20 */ /* 0x000fc60008400000 */
[----:B------:R-:W4:Y:S02]  /*dde0*/  LDL.LU R221, [R1+0x58] ;  /* 0x0000580001dd7983 */ /* 0x000f240000300800 */
[----:B0-----:R-:W-:-:S05]  /*ddf0*/  F2FP.SATFINITE.E4M3.F32.PACK_AB_MERGE_C R5, RZ, R0, RZ ;  /* 0x00000000ff05723e */ /* 0x001fca00048070ff */
[----:B------:R0:W-:Y:S01]  /*de00*/  @!P6 STG.E.U8 desc[UR16][R30.64+0x59], R5 ;  /* 0x000059051e00e986 */ /* 0x0001e2000c101110 */
[----:B--2---:R-:W-:-:S03]  /*de10*/  FMUL R2, R220, UR20 ;  /* 0x00000014dc027c20 */ /* 0x004fc60008400000 */
[----:B------:R-:W2:Y:S02]  /*de20*/  LDL.LU R220, [R1+0x5c] ;  /* 0x00005c0001dc7983 */ /* 0x000ea40000300800 */
[----:B------:R-:W-:Y:S01]  /*de30*/  F2FP.SATFINITE.E4M3.F32.PACK_AB_MERGE_C R7, RZ, R2, RZ ;  /* 0x00000002ff07723e */ /* 0x000fe200048070ff */
[----:B------:R-:W-:Y:S02]  /*de40*/  FMUL R3, R222, UR20 ;  /* 0x00000014de037c20 */ /* 0x000fe40008400000 */
[----:B------:R-:W2:Y:S03]  /*de50*/  LDL.LU R222, [R1+0x60] ;  /* 0x0000600001de7983 */ /* 0x000ea60000300800 */
[----:B-1----:R-:W-:Y:S01]  /*de60*/  F2FP.SATFINITE.E4M3.F32.PACK_AB_MERGE_C R9, RZ, R3, RZ ;  /* 0x00000003ff09723e */ /* 0x002fe200048070ff */
[----:B------:R-:W-:Y:S02]  /*de70*/  FMUL R4, R223, UR20 ;  /* 0x00000014df047c20 */ /* 0x000fe40008400000 */
[----:B------:R-:W2:Y:S01]  /*de80*/  LDL.LU R223, [R1+0x64] ;  /* 0x0000640001df7983 */ /* 0x000ea20000300800 */
[----:B---3--:R-:W-:-:S03]  /*de90*/  FMUL R0, R225, UR20 ;  /* 0x00000014e1007c20 */ /* 0x008fc60008400000 */
[----:B------:R-:W3:Y:S01]  /*dea0*/  LDL.LU R225, [R1+0x68] ;  /* 0x0000680001e17983 */ /* 0x000ee20000300800 */
[----:B----4-:R-:W-:Y:S01]  /*deb0*/  FMUL R2, R224, UR20 ;  /* 0x00000014e0027c20 */ /* 0x010fe20008400000 */
[----:B0-----:R-:W-:Y:S02]  /*dec0*/  F2FP.SATFINITE.E4M3.F32.PACK_AB_MERGE_C R5, RZ, R0, RZ ;  /* 0x00000000ff05723e */ /* 0x001fe400048070ff */
[----:B------:R-:W4:Y:S01]  /*ded0*/  LDL.LU R224, [R1+0x6c] ;  /* 0x00006c0001e07983 */ /* 0x000f220000300800 */
[----:B------:R-:W-:-:S03]  /*dee0*/  FMUL R3, R226, UR20 ;  /* 0x00000014e2037c20 */ /* 0x000fc60008400000 */
[----:B------:R-:W4:Y:S01]  /*def0*/  LDL.LU R226, [R1+0x70] ;  /* 0x0000700001e27983 */ /* 0x000f220000300800 */
[----:B------:R-:W-:-:S03]  /*df00*/  FMUL R0, R227, UR20 ;  /* 0x00000014e3007c20 */ /* 0x000fc60008400000 */
[----:B------:R-:W4:Y:S01]  /*df10*/  LDL.LU R227, [R1+0x74] ;  /* 0x0000740001e37983 */ /* 0x000f220000300800 */
[C---:B------:R-:W-:Y:S02]  /*df20*/  ISETP.LT.OR P5, PT, R41.reuse, 0x59, !P0 ;  /* 0x000000592900780c */ /* 0x040fe400047a1670 */
[C---:B------:R-:W-:Y:S02]  /*df30*/  ISETP.LT.OR P2, PT, R41.reuse, 0x62, !P1 ;  /* 0x000000622900780c */ /* 0x040fe40004f41670 */
[C---:B------:R-:W-:Y:S02]  /*df40*/  ISETP.LT.OR P3, PT, R41.reuse, 0x61, !P1 ;  /* 0x000000612900780c */ /* 0x040fe40004f61670 */
[----:B------:R-:W-:-:S07]  /*df50*/  ISETP.LT.OR P6, PT, R41, 0x62, !P0 ;  /* 0x000000622900780c */ /* 0x000fce00047c1670 */
[----:B------:R-:W-:Y:S01]  /*df60*/  @!P5 STG.E.U8 desc[UR16][R30.64+0x58], R11 ;  /* 0x0000580b1e00d986 */ /* 0x000fe2000c101110 */
[----:B------:R-:W-:-:S03]  /*df70*/  ISETP.LT.OR P5, PT, R41, 0x61, !P0 ;  /* 0x000000612900780c */ /* 0x000fc600047a1670 */
[----:B------:R0:W-:Y:S01]  /*df80*/  @!P2 STG.E.U8 desc[UR16][R28.64+0x61], R9 ;  /* 0x000061091c00a986 */ /* 0x0001e2000c101110 */
[----:B------:R-:W-:-:S03]  /*df90*/  ISETP.LT.OR P2, PT, R41, 0x6a, !P1 ;  /* 0x0000006a2900780c */ /* 0x000fc60004f41670 */
[----:B------:R1:W-:Y:S01]  /*dfa0*/  @!P3 STG.E.U8 desc[UR16][R28.64+0x60], R7 ;  /* 0x000060071c00b986 */ /* 0x0003e2000c101110 */
[----:B------:R-:W-:Y:S02]  /*dfb0*/  ISETP.LT.OR P3, PT, R41, 0x69, !P1 ;  /* 0x000000692900780c */ /* 0x000fe40004f61670 */
[----:B------:R-:W-:Y:S01]  /*dfc0*/  F2FP.SATFINITE.E4M3.F32.PACK_AB_MERGE_C R13, RZ, R4, RZ ;  /* 0x00000004ff0d723e */ /* 0x000fe200048070ff */
[----:B------:R1:W-:Y:S01]  /*dfd0*/  @!P6 STG.E.U8 desc[UR16][R30.64+0x61], R5 ;  /* 0x000061051e00e986 */ /* 0x0003e2000c101110 */
[----:B0-----:R-:W-:-:S03]  /*dfe0*/  F2FP.SATFINITE.E4M3.F32.PACK_AB_MERGE_C R9, RZ, R3, RZ ;  /* 0x00000003ff09723e */ /* 0x001fc600048070ff */
[----:B------:R-:W-:Y:S01]  /*dff0*/  @!P5 STG.E.U8 desc[UR16][R30.64+0x60], R13 ;  /* 0x0000600d1e00d986 */ /* 0x000fe2000c101110 */
[----:B-1----:R-:W-:-:S03]  /*e000*/  F2FP.SATFINITE.E4M3.F32.PACK_AB_MERGE_C R7, RZ, R2, RZ ;  /* 0x00000002ff07723e */ /* 0x002fc600048070ff */
[----:B------:R-:W-:Y:S01]  /*e010*/  @!P2 STG.E.U8 desc[UR16][R28.64+0x69], R9 ;  /* 0x000069091c00a986 */ /* 0x000fe2000c101110 */
[C---:B------:R-:W-:Y:S02]  /*e020*/  ISETP.LT.OR P5, PT, R41.reuse, 0x69, !P0 ;  /* 0x000000692900780c */ /* 0x040fe400047a1670 */
[C---:B------:R-:W-:Y:S01]  /*e030*/  ISETP.LT.OR P6, PT, R41.reuse, 0x6a, !P0 ;  /* 0x0000006a2900780c */ /* 0x040fe200047c1670 */
[----:B------:R0:W-:Y:S01]  /*e040*/  @!P3 STG.E.U8 desc[UR16][R28.64+0x68], R7 ;  /* 0x000068071c00b986 */ /* 0x0001e2000c101110 */
[----:B------:R-:W-:Y:S01]  /*e050*/  ISETP.LT.OR P2, PT, R41, 0x72, !P1 ;  /* 0x000000722900780c */ /* 0x000fe20004f41670 */
[----:B------:R-:W-:Y:S01]  /*e060*/  FMUL R2, R219, UR20 ;  /* 0x00000014db027c20 */ /* 0x000fe20008400000 */
[----:B------:R-:W-:Y:S02]  /*e070*/  ISETP.LT.OR P3, PT, R41, 0x71, !P1 ;  /* 0x000000712900780c */ /* 0x000fe40004f61670 */
[----:B------:R-:W-:Y:S02]  /*e080*/  F2FP.SATFINITE.E4M3.F32.PACK_AB_MERGE_C R11, RZ, R0, RZ ;  /* 0x00000000ff0b723e */ /* 0x000fe400048070ff */
[----:B------:R-:W-:-:S03]  /*e090*/  F2FP.SATFINITE.E4M3.F32.PACK_AB_MERGE_C R5, RZ, R2, RZ ;  /* 0x00000002ff05723e */ /* 0x000fc600048070ff */
[----:B------:R-:W-:Y:S01]  /*e0a0*/  @!P5 STG.E.U8 desc[UR16][R30.64+0x68], R11 ;  /* 0x0000680b1e00d986 */ /* 0x000fe2000c101110 */
[----:B------:R-:W-:-:S03]  /*e0b0*/  ISETP.LT.OR P5, PT, R41, 0x71, !P0 ;  /* 0x000000712900780c */ /* 0x000fc600047a1670 */
[----:B------:R-:W-:Y:S01]  /*e0c0*/  @!P6 STG.E.U8 desc[UR16][R30.64+0x69], R5 ;  /* 0x000069051e00e986 */ /* 0x000fe2000c101110 */
[----:B------:R-:W-:Y:S01]  /*e0d0*/  ISETP.LT.OR P6, PT, R41, 0x72, !P0 ;  /* 0x000000722900780c */ /* 0x000fe200047c1670 */
[----:B------:R-:W-:-:S05]  /*e0e0*/  FMUL R0, R221, UR20 ;  /* 0x00000014dd007c20 */ /* 0x000fca0008400000 */
[----:B0-----:R-:W-:-:S05]  /*e0f0*/  F2FP.SATFINITE.E4M3.F32.PACK_AB_MERGE_C R7, RZ, R0, RZ ;  /* 0x00000000ff07723e */ /* 0x001fca00048070ff */
[----:B------:R0:W-:Y:S01]  /*e100*/  @!P3 STG.E.U8 desc[UR16][R28.64+0x70], R7 ;  /* 0x000070071c00b986 */ /* 0x0001e2000c101110 */
[C---:B------:R-:W-:Y:S02]  /*e110*/  ISETP.LT.OR P3, PT, R41.reuse, 0x79, !P0 ;  /* 0x000000792900780c */ /* 0x040fe40004761670 */
[----:B------:R-:W-:Y:S01]  /*e120*/  ISETP.LT.OR P0, PT, R41, 0x7a, !P0 ;  /* 0x0000007a2900780c */ /* 0x000fe20004701670 */
[----:B--2---:R-:W-:-:S05]  /*e130*/  FMUL R3, R220, UR20 ;  /* 0x00000014dc037c20 */ /* 0x004fca0008400000 */
[----:B------:R-:W-:-:S05]  /*e140*/  F2FP.SATFINITE.E4M3.F32.PACK_AB_MERGE_C R9, RZ, R3, RZ ;  /* 0x00000003ff09723e */ /* 0x000fca00048070ff */
[----:B------:R1:W-:Y:S01]  /*e150*/  @!P2 STG.E.U8 desc[UR16][R28.64+0x71], R9 ;  /* 0x000071091c00a986 */ /* 0x0003e2000c101110 */
[C---:B------:R-:W-:Y:S02]  /*e160*/  ISETP.LT.OR P2, PT, R41.reuse, 0x79, !P1 ;  /* 0x000000792900780c */ /* 0x040fe40004f41670 */
[----:B------:R-:W-:Y:S01]  /*e170*/  ISETP.LT.OR P1, PT, R41, 0x7a, !P1 ;  /* 0x0000007a2900780c */ /* 0x000fe20004f21670 */
[----:B------:R-:W-:-:S05]  /*e180*/  FMUL R0, R222, UR20 ;  /* 0x00000014de007c20 */ /* 0x000fca0008400000 */
[----:B------:R-:W-:-:S05]  /*e190*/  F2FP.SATFINITE.E4M3.F32.PACK_AB_MERGE_C R13, RZ, R0, RZ ;  /* 0x00000000ff0d723e */ /* 0x000fca00048070ff */
[----:B------:R2:W-:Y:S01]  /*e1a0*/  @!P5 STG.E.U8 desc[UR16][R30.64+0x70], R13 ;  /* 0x0000700d1e00d986 */ /* 0x0005e2000c101110 */
[----:B------:R-:W-:Y:S01]  /*e1b0*/  FMUL R0, R223, UR20 ;  /* 0x00000014df007c20 */ /* 0x000fe20008400000 */
[----:B---3--:R-:W-:Y:S01]  /*e1c0*/  FMUL R2, R225, UR20 ;  /* 0x00000014e1027c20 */ /* 0x008fe20008400000 */
[----:B----4-:R-:W-:-:S03]  /*e1d0*/  FMUL R3, R224, UR20 ;  /* 0x00000014e0037c20 */ /* 0x010fc60008400000 */
[----:B0-----:R-:W-:Y:S01]  /*e1e0*/  F2FP.SATFINITE.E4M3.F32.PACK_AB_MERGE_C R7, RZ, R0, RZ ;  /* 0x00000000ff07723e */ /* 0x001fe200048070ff */
[----:B------:R-:W-:Y:S01]  /*e1f0*/  FMUL R4, R226, UR20 ;  /* 0x00000014e2047c20 */ /* 0x000fe20008400000 */
[----:B------:R-:W-:Y:S01]  /*e200*/  FMUL R5, R227, UR20 ;  /* 0x00000014e3057c20 */ /* 0x000fe20008400000 */
[----:B-1----:R-:W-:Y:S02]  /*e210*/  F2FP.SATFINITE.E4M3.F32.PACK_AB_MERGE_C R9, RZ, R2, RZ ;  /* 0x00000002ff09723e */ /* 0x002fe400048070ff */
[----:B------:R-:W-:Y:S02]  /*e220*/  F2FP.SATFINITE.E4M3.F32.PACK_AB_MERGE_C R3, RZ, R3, RZ ;  /* 0x00000003ff03723e */ /* 0x000fe400048070ff */
[----:B------:R-:W-:Y:S02]  /*e230*/  F2FP.SATFINITE.E4M3.F32.PACK_AB_MERGE_C R11, RZ, R4, RZ ;  /* 0x00000004ff0b723e */ /* 0x000fe400048070ff */
[----:B------:R-:W-:Y:S01]  /*e240*/  F2FP.SATFINITE.E4M3.F32.PACK_AB_MERGE_C R5, RZ, R5, RZ ;  /* 0x00000005ff05723e */ /* 0x000fe200048070ff */
[----:B------:R2:W-:Y:S04]  /*e250*/  @!P6 STG.E.U8 desc[UR16][R30.64+0x71], R7 ;  /* 0x000071071e00e986 */ /* 0x0005e8000c101110 */
[----:B------:R2:W-:Y:S04]  /*e260*/  @!P2 STG.E.U8 desc[UR16][R28.64+0x78], R9 ;  /* 0x000078091c00a986 */ /* 0x0005e8000c101110 */
[----:B------:R2:W-:Y:S04]  /*e270*/  @!P1 STG.E.U8 desc[UR16][R28.64+0x79], R3 ;  /* 0x000079031c009986 */ /* 0x0005e8000c101110 */
[----:B------:R2:W-:Y:S04]  /*e280*/  @!P3 STG.E.U8 desc[UR16][R30.64+0x78], R11 ;  /* 0x0000780b1e00b986 */ /* 0x0005e8000c101110 */
[----:B------:R2:W-:Y:S02]  /*e290*/  @!P0 STG.E.U8 desc[UR16][R30.64+0x79], R5 ;  /* 0x000079051e008986 */ /* 0x0005e4000c101110 */
.L_x_289:
[----:B------:R-:W-:Y:S05]  /*e2a0*/  BSYNC B0 ;  /* 0x0000000000007941 */ /* 0x000fea0003800000 */
.L_x_31:
[----:B0-2---:R-:W2:Y:S04]  /*e2b0*/  LDL.LU R3, [R1+0x78] ;  /* 0x0000780001037983 */ /* 0x005ea80000300800 */
[----:B-----5:R-:W2:Y:S01]  /*e2c0*/  LDL.LU R2, [R1+0x7c] ;  /* 0x00007c0001027983 */ /* 0x020ea20000300800 */
[----:B------:R-:W-:Y:S01]  /*e2d0*/  ULDC UR6, c[0x0][0xc] ;  /* 0x0000030000067ab9 */ /* 0x000fe20000000800 */
[----:B------:R-:W-:Y:S01]  /*e2e0*/  ULDC UR7, c[0x0][0x10] ;  /* 0x0000040000077ab9 */ /* 0x000fe20000000800 */
[----:B------:R-:W2:Y:S01]  /*e2f0*/  LDC R5, c[0x0][0x14] ;  /* 0x00000500ff057b82 */ /* 0x000ea20000000800 */
[----:B------:R-:W-:Y:S01]  /*e300*/  UIMAD.WIDE.U32 UR6, UR6, UR7, URZ ;  /* 0x00000007060672a5 */ /* 0x000fe2000f8e003f */
[----:B------:R-:W-:Y:S01]  /*e310*/  PRMT R0, RZ, 0x7610, R0 ;  /* 0x00007610ff007816 */ /* 0x000fe20000000000 */
[----:B------:R-:W-:-:S04]  /*e320*/  UMOV UR22, 0xffffffff ;  /* 0xffffffff00167882 */ /* 0x000fc80000000000 */
[----:B--2---:R-:W-:-:S04]  /*e330*/  IMAD.WIDE.U32 R2, R5, UR6, R2 ;  /* 0x0000000605027c25 */ /* 0x004fc8000f8e0002 */
[----:B------:R-:W-:Y:S01]  /*e340*/  IMAD R5, R5, UR7, RZ ;  /* 0x0000000705057c24 */ /* 0x000fe2000f8e02ff */
[----:B------:R-:W-:Y:S01]  /*e350*/  ULDC.64 UR6, c[0x0][0x650] ;  /* 0x0001940000067ab9 */ /* 0x000fe20000000a00 */
[----:B------:R-:W-:Y:S01]  /*e360*/  IMAD.MOV.U32 R19, RZ, RZ, R2 ;  /* 0x000000ffff137224 */ /* 0x000fe200078e0002 */
[----:B------:R-:W-:Y:S01]  /*e370*/  ISETP.GE.U32.AND P0, PT, R2, UR6, PT ;  /* 0x0000000602007c0c */ /* 0x000fe2000bf06070 */
[----:B------:R-:W-:Y:S02]  /*e380*/  IMAD.IADD R22, R3, 0x1, R5 ;  /* 0x0000000103167824 */ /* 0x000fe400078e0205 */
[----:B------:R-:W-:-:S03]  /*e390*/  IMAD.MOV.U32 R2, RZ, RZ, -0x1 ;  /* 0xffffffffff027424 */ /* 0x000fc600078e00ff */
[----:B------:R0:W-:Y:S01]  /*e3a0*/  STL [R1+0x78], R22 ;  /* 0x0000781601007387 */ /* 0x0001e20000100800 */
[----:B------:R-:W-:-:S03]  /*e3b0*/  ISETP.GE.U32.AND.EX P0, PT, R22, UR7, PT, P0 ;  /* 0x0000000716007c0c */ /* 0x000fc6000bf06100 */
[----:B------:R0:W-:Y:S04]  /*e3c0*/  STL [R1+0x7c], R19 ;  /* 0x00007c1301007387 */ /* 0x0001e80000100800 */
[----:B------:R0:W-:Y:S06]  /*e3d0*/  STL [R1+0x80], R2 ;  /* 0x0000800201007387 */ /* 0x0001ec0000100800 */
[----:B------:R-:W-:Y:S05]  /*e3e0*/  @P0 BRA `(.L_x_290) ;  /* 0x00000004006c0947 */ /* 0x000fea0003800000 */
[----:B------:R-:W2:Y:S01]  /*e3f0*/  S2R R14, SR_CTAID.X ;  /* 0x00000000000e7919 */ /* 0x000ea20000002500 */
[----:B------:R-:W5:Y:S01]  /*e400*/  LDC.64 R8, c[0x0][0x628] ;  /* 0x00018a00ff087b82 */ /* 0x000f620000000a00 */
[----:B------:R-:W-:Y:S01]  /*e410*/  ULDC UR6, c[0x0][0x150] ;  /* 0x0000540000067ab9 */ /* 0x000fe20000000800 */
[----:B------:R-:W-:Y:S01]  /*e420*/  IMAD.MOV.U32 R6, RZ, RZ, R19 ;  /* 0x000000ffff067224 */ /* 0x000fe200078e0013 */
[----:B------:R-:W0:Y:S01]  /*e430*/  S2R R16, SR_CTAID.Y ;  /* 0x0000000000107919 */ /* 0x000e220000002600 */
[----:B------:R-:W-:-:S04]  /*e440*/  IMAD.MOV.U32 R7, RZ, RZ, R22 ;  /* 0x000000ffff077224 */ /* 0x000fc800078e0016 */
[----:B------:R-:W0:Y:S08]  /*e450*/  LDC R17, c[0x0][0x144] ;  /* 0x00005100ff117b82 */ /* 0x000e300000000800 */
[----:B------:R-:W0:Y:S08]  /*e460*/  LDC R10, c[0x0][0x630] ;  /* 0x00018c00ff0a7b82 */ /* 0x000e300000000800 */
[----:B------:R-:W0:Y:S01]  /*e470*/  LDC.64 R12, c[0x0][0x620] ;  /* 0x00018800ff0c7b82 */ /* 0x000e220000000a00 */
[----:B-----5:R-:W-:-:S04]  /*e480*/  ISETP.NE.U32.AND P0, PT, R8, RZ, PT ;  /* 0x000000ff0800720c */ /* 0x020fc80003f05070 */
[----:B------:R-:W-:Y:S02]  /*e490*/  ISETP.NE.AND.EX P0, PT, R9, RZ, PT, P0 ;  /* 0x000000ff0900720c */ /* 0x000fe40003f05300 */
[----:B--2---:R-:W-:-:S05]  /*e4a0*/  I2FP.F32.U32 R0, R14 ;  /* 0x0000000e00007245 */ /* 0x004fca0000201000 */
[----:B------:R-:W-:-:S04]  /*e4b0*/  FMUL R0, R0, UR6 ;  /* 0x0000000600007c20 */ /* 0x000fc80008400000 */
[----:B------:R2:W0:Y:S02]  /*e4c0*/  F2I.U32.TRUNC.NTZ R15, R0 ;  /* 0x00000000000f7305 */ /* 0x000424000020f000 */
[----:B------:R-:W-:Y:S05]  /*e4d0*/  @!P0 BRA `(.L_x_291) ;  /* 0x0000000000288947 */ /* 0x000fea0003800000 */
[----:B--2---:R-:W2:Y:S02]  /*e4e0*/  LDC R0, c[0x0][0x634] ;  /* 0x00018d00ff007b82 */ /* 0x004ea40000000800 */
[----:B--2---:R-:W-:-:S05]  /*e4f0*/  IADD3 R7, P0, R19, R0, RZ ;  /* 0x0000000013077210 */ /* 0x004fca0007f1e0ff */
[----:B------:R-:W-:-:S04]  /*e500*/  IMAD.X R11, RZ, RZ, R22, P0 ;  /* 0x000000ffff0b7224 */ /* 0x000fc800000e0616 */
[----:B0-----:R-:W-:-:S04]  /*e510*/  IMAD.WIDE.U32 R2, R11, R8, RZ ;  /* 0x000000080b027225 */ /* 0x001fc800078e00ff */
[----:B------:R-:W-:-:S04]  /*e520*/  IMAD.WIDE.U32 R4, P0, R7, R9, R2 ;  /* 0x0000000907047225 */ /* 0x000fc80007800002 */
[----:B------:R-:W-:-:S04]  /*e530*/  IMAD.WIDE.U32 R2, R7, R8, RZ ;  /* 0x0000000807027225 */ /* 0x000fc800078e00ff */
[----:B------:R-:W-:Y:S01]  /*e540*/  IMAD.X R7, RZ, RZ, RZ, P0 ;  /* 0x000000ffff077224 */ /* 0x000fe200000e06ff */
[----:B------:R-:W-:Y:S01]  /*e550*/  IADD3 RZ, P0, R3, R4, RZ ;  /* 0x0000000403ff7210 */ /* 0x000fe20007f1e0ff */
[----:B------:R-:W-:-:S04]  /*e560*/  IMAD.MOV.U32 R6, RZ, RZ, R5 ;  /* 0x000000ffff067224 */ /* 0x000fc800078e0005 */
[----:B------:R-:W-:-:S08]  /*e570*/  IMAD.WIDE.U32.X R6, R11, R9, R6, P0 ;  /* 0x000000090b067225 */ /* 0x000fd000000e0406 */
.L_x_291:
[-CC-:B01----:R-:W-:Y:S01]  /*e580*/  SHF.R.U64 R24, R6, R10.reuse, R7.reuse ;  /* 0x0000000a06187219 */ /* 0x183fe20000001207 */
[----:B------:R-:W0:Y:S01]  /*e590*/  LDC.64 R20, c[0x0][0x640] ;  /* 0x00019000ff147b82 */ /* 0x000e220000000a00 */
[----:B--2---:R-:W-:Y:S01]  /*e5a0*/  SHF.R.U32.HI R0, RZ, R10, R7 ;  /* 0x0000000aff007219 */ /* 0x004fe20000011607 */
[----:B------:R-:W-:Y:S01]  /*e5b0*/  IMAD.MOV.U32 R2, RZ, RZ, R19 ;  /* 0x000000ffff027224 */ /* 0x000fe200078e0013 */
[----:B------:R-:W-:Y:S01]  /*e5c0*/  IADD3 R5, P0, RZ, -R24, RZ ;  /* 0x80000018ff057210 */ /* 0x000fe20007f1e0ff */
[----:B------:R-:W-:Y:S01]  /*e5d0*/  IMAD.MOV R15, RZ, RZ, -R15 ;  /* 0x000000ffff0f7224 */ /* 0x000fe200078e0a0f */
[----:B------:R-:W-:Y:S01]  /*e5e0*/  ULDC UR6, c[0x0][0x154] ;  /* 0x0000550000067ab9 */ /* 0x000fe20000000800 */
[----:B------:R-:W-:Y:S02]  /*e5f0*/  IMAD.MOV.U32 R7, RZ, RZ, 0x1 ;  /* 0x00000001ff077424 */ /* 0x000fe400078e00ff */
[----:B------:R-:W1:Y:S01]  /*e600*/  LDC R4, c[0x0][0x618] ;  /* 0x00018600ff047b82 */ /* 0x000e620000000800 */
[----:B------:R-:W-:-:S02]  /*e610*/  IMAD.X R3, RZ, RZ, ~R0, P0 ;  /* 0x000000ffff037224 */ /* 0x000fc400000e0e00 */
[----:B------:R-:W-:Y:S02]  /*e620*/  IMAD R15, R17, R15, R14 ;  /* 0x0000000f110f7224 */ /* 0x000fe400078e020e */
[-C--:B------:R-:W-:Y:S02]  /*e630*/  IMAD R0, R3, R12.reuse, RZ ;  /* 0x0000000c03007224 */ /* 0x080fe400078e02ff */
[----:B------:R-:W-:Y:S01]  /*e640*/  IMAD.MOV.U32 R3, RZ, RZ, R22 ;  /* 0x000000ffff037224 */ /* 0x000fe200078e0016 */
[----:B------:R-:W2:Y:S01]  /*e650*/  LDC R6, c[0x0][0x608] ;  /* 0x00018200ff067b82 */ /* 0x000ea20000000800 */
[----:B------:R-:W-:-:S04]  /*e660*/  IMAD.WIDE.U32 R2, R5, R12, R2 ;  /* 0x0000000c05027225 */ /* 0x000fc800078e0002 */
[----:B------:R-:W-:-:S03]  /*e670*/  IMAD R5, R5, R13, R0 ;  /* 0x0000000d05057224 */ /* 0x000fc600078e0200 */
[----:B------:R-:W5:Y:S01]  /*e680*/  LDC R18, c[0x0][0x658] ;  /* 0x00019600ff127b82 */ /* 0x000f620000000800 */
[----:B------:R-:W-:Y:S01]  /*e690*/  I2FP.F32.U32 R0, R16 ;  /* 0x0000001000007245 */ /* 0x000fe20000201000 */
[----:B------:R-:W-:Y:S01]  /*e6a0*/  IMAD.IADD R3, R3, 0x1, R5 ;  /* 0x0000000103037824 */ /* 0x000fe200078e0205 */
[----:B0-----:R-:W-:Y:S01]  /*e6b0*/  ISETP.NE.U32.AND P0, PT, R20, RZ, PT ;  /* 0x000000ff1400720c */ /* 0x001fe20003f05070 */
[----:B------:R-:W-:Y:S02]  /*e6c0*/  IMAD.MOV.U32 R5, RZ, RZ, -0x1 ;  /* 0xffffffffff057424 */ /* 0x000fe400078e00ff */
[----:B------:R-:W-:Y:S02]  /*e6d0*/  FMUL R0, R0, UR6 ;  /* 0x0000000600007c20 */ /* 0x000fe40008400000 */
[----:B------:R-:W0:Y:S01]  /*e6e0*/  LDC R13, c[0x0][0x148] ;  /* 0x00005200ff0d7b82 */ /* 0x000e220000000800 */
[----:B-1----:R-:W-:Y:S01]  /*e6f0*/  SHF.R.U64 R10, R2, R4, R3 ;  /* 0x00000004020a7219 */ /* 0x002fe20000001203 */
[----:B------:R1:W0:Y:S01]  /*e700*/  F2I.U32.TRUNC.NTZ R12, R0 ;  /* 0x00000000000c7305 */ /* 0x000222000020f000 */
[----:B------:R-:W-:-:S02]  /*e710*/  ISETP.NE.AND.EX P0, PT, R21, RZ, PT, P0 ;  /* 0x000000ff1500720c */ /* 0x000fc40003f05300 */
[----:B------:R-:W-:-:S03]  /*e720*/  SHF.R.U32.HI R3, RZ, R4, R3 ;  /* 0x00000004ff037219 */ /* 0x000fc60000011603 */
[----:B------:R-:W0:Y:S01]  /*e730*/  LDC R14, c[0x0][0x600] ;  /* 0x00018000ff0e7b82 */ /* 0x000e220000000800 */
[-CC-:B--2---:R-:W-:Y:S02]  /*e740*/  SHF.R.U64 R8, R10, R6.reuse, R3.reuse ;  /* 0x000000060a087219 */ /* 0x184fe40000001203 */
[----:B------:R-:W-:-:S05]  /*e750*/  SHF.R.U32.HI R3, RZ, R6, R3 ;  /* 0x00000006ff037219 */ /* 0x000fca0000011603 */
[----:B------:R-:W2:Y:S01]  /*e760*/  LDC R19, c[0x0][0x648] ;  /* 0x00019200ff137b82 */ /* 0x000ea20000000800 */
[-CC-:B-----5:R-:W-:Y:S02]  /*e770*/  SHF.R.U64 R11, R8, R18.reuse, R3.reuse ;  /* 0x00000012080b7219 */ /* 0x1a0fe40000001203 */
[-C--:B------:R-:W-:Y:S02]  /*e780*/  SHF.L.U32 R5, R5, R18.reuse, RZ ;  /* 0x0000001205057219 */ /* 0x080fe400000006ff */
[-C--:B------:R-:W-:Y:S01]  /*e790*/  SHF.R.U32.HI R3, RZ, R18.reuse, R3 ;  /* 0x00000012ff037219 */ /* 0x080fe20000011603 */
[----:B------:R-:W-:Y:S01]  /*e7a0*/  IMAD.MOV.U32 R2, RZ, RZ, R11 ;  /* 0x000000ffff027224 */ /* 0x000fe200078e000b */
[----:B------:R-:W-:Y:S01]  /*e7b0*/  SHF.L.U32 R40, R7, R18, RZ ;  /* 0x0000001207287219 */ /* 0x000fe200000006ff */
[----:B------:R-:W0:Y:S01]  /*e7c0*/  LDC R22, c[0x0][0x638] ;  /* 0x00018e00ff167b82 */ /* 0x000e220000000800 */
[----:B------:R-:W-:-:S07]  /*e7d0*/  LOP3.LUT R17, RZ, R5, RZ, 0x33, !PT ;  /* 0x00000005ff117212 */ /* 0x000fce00078e33ff */
[----:B------:R-:W0:Y:S01]  /*e7e0*/  LDC R23, c[0x0][0x610] ;  /* 0x00018400ff177b82 */ /* 0x000e220000000800 */
[----:B-1----:R-:W-:Y:S05]  /*e7f0*/  @!P0 BRA `(.L_x_292) ;  /* 0x0000000000288947 */ /* 0x002fea0003800000 */
        /* <DEDUP_REMOVED lines=10> */
.L_x_292:
[----:B--2---:R-:W-:Y:S01]  /*e8a0*/  SHF.R.U64 R0, R2, R19, R3 ;  /* 0x0000001302007219 */ /* 0x004fe20000001203 */
[----:B0-----:R-:W-:Y:S01]  /*e8b0*/  VIADD R3, R14, 0xffffffff ;  /* 0xffffffff0e037836 */ /* 0x001fe20000000000 */
[----:B------:R-:W-:Y:S01]  /*e8c0*/  LOP3.LUT R5, R8, R17, RZ, 0xc0, !PT ;  /* 0x0000001108057212 */ /* 0x000fe200078ec0ff */
[----:B------:R-:W-:Y:S01]  /*e8d0*/  IMAD.MOV R12, RZ, RZ, -R12 ;  /* 0x000000ffff0c7224 */ /* 0x000fe200078e0a0c */
[----:B------:R-:W-:Y:S01]  /*e8e0*/  R2UR UR22, R24 ;  /* 0x00000000181672ca */ /* 0x000fe200000e0000 */
[----:B------:R-:W-:Y:S01]  /*e8f0*/  IMAD.MOV R2, RZ, RZ, -R0 ;  /* 0x000000ffff027224 */ /* 0x000fe200078e0a00 */
[----:B------:R-:W-:Y:S01]  /*e900*/  LOP3.LUT R3, R10, R3, RZ, 0xc0, !PT ;  /* 0x000000030a037212 */ /* 0x000fe200078ec0ff */
[----:B------:R-:W-:Y:S02]  /*e910*/  IMAD R40, R40, R0, R5 ;  /* 0x0000000028287224 */ /* 0x000fe400078e0205 */
[----:B------:R-:W-:Y:S02]  /*e920*/  @P4 IMAD R15, R13, R12, R16 ;  /* 0x0000000c0d0f4224 */ /* 0x000fe400078e0210 */
[----:B------:R-:W-:-:S02]  /*e930*/  IMAD R0, R2, R22, R11 ;  /* 0x0000001602007224 */ /* 0x000fc400078e020b */
[----:B------:R-:W-:Y:S02]  /*e940*/  IMAD R40, R40, R23, R15 ;  /* 0x0000001728287224 */ /* 0x000fe400078e020f */
[----:B------:R-:W-:Y:S02]  /*e950*/  IMAD R3, R0, R14, R3 ;  /* 0x0000000e00037224 */ /* 0x000fe400078e0203 */
[----:B------:R-:W-:-:S03]  /*e960*/  IMAD.MOV.U32 R0, RZ, RZ, 0x1 ;  /* 0x00000001ff007424 */ /* 0x000fc600078e00ff */
[----:B------:R-:W-:Y:S02]  /*e970*/  SEL R2, R3, R40, !P4 ;  /* 0x0000002803027207 */ /* 0x000fe40006000000 */
[----:B------:R-:W-:-:S03]  /*e980*/  SEL R40, R40, R3, !P4 ;  /* 0x0000000328287207 */ /* 0x000fc60006000000 */
[----:B------:R2:W-:Y:S04]  /*e990*/  STL [R1+0x80], R2 ;  /* 0x0000800201007387 */ /* 0x0005e80000100800 */
.L_x_290:
[----:B------:R0:W-:Y:S01]  /*e9a0*/  STL [R1+0x84], R40 ;  /* 0x0000842801007387 */ /* 0x0001e20000100800 */
[----:B------:R-:W-:-:S13]  /*e9b0*/  LOP3.LUT P0, RZ, R0, 0xff, RZ, 0xc0, !PT ;  /* 0x000000ff00ff7812 */ /* 0x000fda000780c0ff */
[----:B0-----:R-:W-:Y:S05]  /*e9c0*/  @P0 BRA `(.L_x_293) ;  /* 0xffffff24009c0947 */ /* 0x001fea000383ffff */
[----:B------:R-:W-:Y:S05]  /*e9d0*/  EXIT ;  /* 0x000000000000794d */ /* 0x000fea0003800000 */
.L_x_3:
[----:B------:R-:W2:Y:S01]  /*e9e0*/  LDL R16, [R1+0x7c] ;  /* 0x00007c0001107983 */ /* 0x000ea20000100800 */
[----:B------:R-:W-:-:S03]  /*e9f0*/  ULDC.64 UR4, c[0x0][0x650] ;  /* 0x0001940000047ab9 */ /* 0x000fc60000000a00 */
[----:B------:R-:W3:Y:S01]  /*ea00*/  LDL R17, [R1+0x78] ;  /* 0x0000780001117983 */ /* 0x000ee20000100800 */
[----:B------:R-:W-:Y:S01]  /*ea10*/  PRMT R4, RZ, 0x7610, R4 ;  /* 0x00007610ff047816 */ /* 0x000fe20000000004 */
[----:B------:R-:W-:Y:S02]  /*ea20*/  IMAD.MOV.U32 R5, RZ, RZ, -0x1 ;  /* 0xffffffffff057424 */ /* 0x000fe400078e00ff */
[----:B------:R-:W-:Y:S02]  /*ea30*/  IMAD.MOV.U32 R6, RZ, RZ, -0x1 ;  /* 0xffffffffff067424 */ /* 0x000fe400078e00ff */
[----:B------:R-:W-:Y:S01]  /*ea40*/  IMAD.MOV.U32 R11, RZ, RZ, -0x1 ;  /* 0xffffffffff0b7424 */ /* 0x000fe200078e00ff */
[----:B--2---:R-:W-:-:S04]  /*ea50*/  ISETP.GE.U32.AND P0, PT, R16, UR4, PT ;  /* 0x0000000410007c0c */ /* 0x004fc8000bf06070 */
[----:B---3--:R-:W-:-:S13]  /*ea60*/  ISETP.GE.U32.AND.EX P0, PT, R17, UR5, PT, P0 ;  /* 0x0000000511007c0c */ /* 0x008fda000bf06100 */
[----:B------:R-:W-:Y:S05]  /*ea70*/  @P0 BRA `(.L_x_294) ;  /* 0x00000004005c0947 */ /* 0x000fea0003800000 */
        /* <DEDUP_REMOVED lines=18> */
.L_x_295:
[-CC-:B------:R-:W-:Y:S01]  /*eba0*/  SHF.R.U64 R11, R8, R12.reuse, R9.reuse ;  /* 0x0000000c080b7219 */ /* 0x180fe20000001209 */
[----:B------:R-:W0:Y:S01]  /*ebb0*/  LDC.64 R20, c[0x0][0x640] ;  /* 0x00019000ff147b82 */ /* 0x000e220000000a00 */
[----:B------:R-:W-:Y:S01]  /*ebc0*/  SHF.R.U32.HI R3, RZ, R12, R9 ;  /* 0x0000000cff037219 */ /* 0x000fe20000011609 */
[----:B------:R-:W-:Y:S01]  /*ebd0*/  ULDC UR4, c[0x0][0x150] ;  /* 0x0000540000047ab9 */ /* 0x000fe20000000800 */
[----:B------:R-:W-:Y:S01]  /*ebe0*/  IADD3 R7, P0, RZ, -R11, RZ ;  /* 0x8000000bff077210 */ /* 0x000fe20007f1e0ff */
[----:B------:R-:W-:Y:S01]  /*ebf0*/  IMAD.MOV.U32 R4, RZ, RZ, R16 ;  /* 0x000000ffff047224 */ /* 0x000fe200078e0010 */
[----:B------:R-:W-:Y:S01]  /*ec00*/  I2FP.F32.U32 R6, R2 ;  /* 0x0000000200067245 */ /* 0x000fe20000201000 */
[----:B------:R-:W-:Y:S02]  /*ec10*/  IMAD.MOV.U32 R5, RZ, RZ, R17 ;  /* 0x000000ffff057224 */ /* 0x000fe400078e0011 */
[----:B------:R-:W1:Y:S01]  /*ec20*/  LDC R10, c[0x0][0x618] ;  /* 0x00018600ff0a7b82 */ /* 0x000e620000000800 */
[----:B------:R-:W-:-:S02]  /*ec30*/  IMAD.X R3, RZ, RZ, ~R3, P0 ;  /* 0x000000ffff037224 */ /* 0x000fc400000e0e03 */
[----:B------:R-:W-:Y:S01]  /*ec40*/  FMUL R9, R6, UR4 ;  /* 0x0000000406097c20 */ /* 0x000fe20008400000 */
[----:B------:R-:W-:Y:S01]  /*ec50*/  IMAD.WIDE.U32 R4, R7, R14, R4 ;  /* 0x0000000e07047225 */ /* 0x000fe200078e0004 */
[----:B------:R-:W-:-:S03]  /*ec60*/  ULDC UR4, c[0x0][0x154] ;  /* 0x0000550000047ab9 */ /* 0x000fc60000000800 */
[----:B------:R-:W-:Y:S01]  /*ec70*/  IMAD R6, R3, R14, RZ ;  /* 0x0000000e03067224 */ /* 0x000fe200078e02ff */
[----:B------:R-:W2:Y:S01]  /*ec80*/  LDC R13, c[0x0][0x144] ;  /* 0x00005100ff0d7b82 */ /* 0x000ea20000000800 */
[----:B------:R-:W3:Y:S02]  /*ec90*/  F2I.U32.TRUNC.NTZ R9, R9 ;  /* 0x0000000900097305 */ /* 0x000ee4000020f000 */
[----:B------:R-:W-:Y:S02]  /*eca0*/  IMAD R3, R7, R15, R6 ;  /* 0x0000000f07037224 */ /* 0x000fe400078e0206 */
[----:B------:R-:W-:Y:S02]  /*ecb0*/  IMAD.MOV.U32 R6, RZ, RZ, -0x1 ;  /* 0xffffffffff067424 */ /* 0x000fe400078e00ff */
[----:B------:R-:W-:Y:S01]  /*ecc0*/  IMAD.IADD R3, R5, 0x1, R3 ;  /* 0x0000000105037824 */ /* 0x000fe200078e0203 */
[----:B------:R-:W4:Y:S01]  /*ecd0*/  LDC R12, c[0x0][0x608] ;  /* 0x00018200ff0c7b82 */ /* 0x000f220000000800 */
[----:B------:R-:W-:-:S02]  /*ece0*/  I2FP.F32.U32 R5, R0 ;  /* 0x0000000000057245 */ /* 0x000fc40000201000 */
[----:B0-----:R-:W-:-:S03]  /*ecf0*/  ISETP.NE.U32.AND P0, PT, R20, RZ, PT ;  /* 0x000000ff1400720c */ /* 0x001fc60003f05070 */
[----:B------:R-:W-:Y:S01]  /*ed00*/  FMUL R5, R5, UR4 ;  /* 0x0000000405057c20 */ /* 0x000fe20008400000 */
[----:B------:R-:W-:Y:S01]  /*ed10*/  ISETP.NE.AND.EX P0, PT, R21, RZ, PT, P0 ;  /* 0x000000ff1500720c */ /* 0x000fe20003f05300 */
[----:B------:R-:W0:Y:S01]  /*ed20*/  LDC R7, c[0x0][0x658] ;  /* 0x00019600ff077b82 */ /* 0x000e220000000800 */
[-C--:B-1----:R-:W-:Y:S01]  /*ed30*/  SHF.R.U64 R8, R4, R10.reuse, R3 ;  /* 0x0000000a04087219 */ /* 0x082fe20000001203 */
[----:B---3--:R-:W-:Y:S01]  /*ed40*/  IMAD.MOV R4, RZ, RZ, -R9 ;  /* 0x000000ffff047224 */ /* 0x008fe200078e0a09 */
[----:B------:R-:W-:Y:S02]  /*ed50*/  SHF.R.U32.HI R3, RZ, R10, R3 ;  /* 0x0000000aff037219 */ /* 0x000fe40000011603 */
[----:B------:R1:W3:Y:S03]  /*ed60*/  F2I.U32.TRUNC.NTZ R10, R5 ;  /* 0x00000005000a7305 */ /* 0x0002e6000020f000 */
[----:B------:R-:W1:Y:S01]  /*ed70*/  LDC R17, c[0x0][0x148] ;  /* 0x00005200ff117b82 */ /* 0x000e620000000800 */
[----:B--2---:R-:W-:-:S02]  /*ed80*/  IMAD R19, R13, R4, R2 ;  /* 0x000000040d137224 */ /* 0x004fc400078e0202 */
[----:B------:R-:W-:-:S05]  /*ed90*/  IMAD.MOV.U32 R4, RZ, RZ, 0x1 ;  /* 0x00000001ff047424 */ /* 0x000fca00078e00ff */
[----:B------:R-:W2:Y:S01]  /*eda0*/  LDC R14, c[0x0][0x600] ;  /* 0x00018000ff0e7b82 */ /* 0x000ea20000000800 */
[-CC-:B----4-:R-:W-:Y:S02]  /*edb0*/  SHF.R.U64 R13, R8, R12.reuse, R3.reuse ;  /* 0x0000000c080d7219 */ /* 0x190fe40000001203 */
[----:B------:R-:W-:-:S05]  /*edc0*/  SHF.R.U32.HI R2, RZ, R12, R3 ;  /* 0x0000000cff027219 */ /* 0x000fca0000011603 */
[----:B------:R-:W4:Y:S01]  /*edd0*/  LDC R16, c[0x0][0x648] ;  /* 0x00019200ff107b82 */ /* 0x000f220000000800 */
[-CC-:B0-----:R-:W-:Y:S02]  /*ede0*/  SHF.R.U64 R15, R13, R7.reuse, R2.reuse ;  /* 0x000000070d0f7219 */ /* 0x181fe40000001202 */
[-C--:B------:R-:W-:Y:S02]  /*edf0*/  SHF.L.U32 R6, R6, R7.reuse, RZ ;  /* 0x0000000706067219 */ /* 0x080fe400000006ff */
[-C--:B------:R-:W-:Y:S01]  /*ee00*/  SHF.R.U32.HI R3, RZ, R7.reuse, R2 ;  /* 0x00000007ff037219 */ /* 0x080fe20000011602 */
[----:B------:R-:W-:Y:S01]  /*ee10*/  IMAD.MOV.U32 R2, RZ, RZ, R15 ;  /* 0x000000ffff027224 */ /* 0x000fe200078e000f */
[----:B------:R-:W-:Y:S01]  /*ee20*/  SHF.L.U32 R12, R4, R7, RZ ;  /* 0x00000007040c7219 */ /* 0x000fe200000006ff */
[----:B------:R-:W0:Y:S01]  /*ee30*/  LDC R18, c[0x0][0x638] ;  /* 0x00018e00ff127b82 */ /* 0x000e220000000800 */
[----:B------:R-:W-:-:S07]  /*ee40*/  LOP3.LUT R22, RZ, R6, RZ, 0x33, !PT ;  /* 0x00000006ff167212 */ /* 0x000fce00078e33ff */
        /* <DEDUP_REMOVED lines=12> */
.L_x_296:
[----:B----4-:R-:W-:Y:S01]  /*ef10*/  SHF.R.U64 R3, R2, R16, R3 ;  /* 0x0000001002037219 */ /* 0x010fe20000001203 */
[----:B--2---:R-:W-:Y:S01]  /*ef20*/  VIADD R5, R14, 0xffffffff ;  /* 0xffffffff0e057836 */ /* 0x004fe20000000000 */
[----:B------:R-:W-:Y:S01]  /*ef30*/  LOP3.LUT R2, R13, R22, RZ, 0xc0, !PT ;  /* 0x000000160d027212 */ /* 0x000fe200078ec0ff */
[----:B------:R-:W-:Y:S02]  /*ef40*/  IMAD.MOV R10, RZ, RZ, -R10 ;  /* 0x000000ffff0a7224 */ /* 0x000fe400078e0a0a */
[----:B------:R-:W-:Y:S02]  /*ef50*/  IMAD.MOV R4, RZ, RZ, -R3 ;  /* 0x000000ffff047224 */ /* 0x000fe400078e0a03 */
[----:B------:R-:W-:Y:S01]  /*ef60*/  IMAD R2, R12, R3, R2 ;  /* 0x000000030c027224 */ /* 0x000fe200078e0202 */
[----:B------:R-:W-:Y:S01]  /*ef70*/  LOP3.LUT R3, R8, R5, RZ, 0xc0, !PT ;  /* 0x0000000508037212 */ /* 0x000fe200078ec0ff */
[----:B------:R-:W-:Y:S02]  /*ef80*/  @P4 IMAD R19, R17, R10, R0 ;  /* 0x0000000a11134224 */ /* 0x000fe400078e0200 */
[----:B0-----:R-:W-:-:S02]  /*ef90*/  IMAD R0, R4, R18, R15 ;  /* 0x0000001204007224 */ /* 0x001fc400078e020f */
[----:B------:R-:W-:Y:S02]  /*efa0*/  IMAD R5, R2, R23, R19 ;  /* 0x0000001702057224 */ /* 0x000fe400078e0213 */
[----:B------:R-:W-:Y:S02]  /*efb0*/  IMAD R0, R0, R14, R3 ;  /* 0x0000000e00007224 */ /* 0x000fe400078e0203 */
[----:B------:R-:W-:-:S03]  /*efc0*/  IMAD.MOV.U32 R4, RZ, RZ, 0x1 ;  /* 0x00000001ff047424 */ /* 0x000fc600078e00ff */
[----:B------:R-:W-:Y:S02]  /*efd0*/  SEL R6, R0, R5, !P4 ;  /* 0x0000000500067207 */ /* 0x000fe40006000000 */
[----:B------:R-:W-:-:S07]  /*efe0*/  SEL R5, R5, R0, !P4 ;  /* 0x0000000005057207 */ /* 0x000fce0006000000 */
.L_x_294:
[----:B------:R-:W-:-:S08]  /*eff0*/  NOP ;  /* 0x0000000000007918 */ /* 0x000fd00000000000 */
[----:B------:R-:W0:-:S00]  /*f000*/  USETMAXREG.DEALLOC.CTAPOOL 0x28 ;  /* 0x00000028000079c8 */ /* 0x000e0000080e0500 */
[----:B------:R-:W-:-:S13]  /*f010*/  ISETP.NE.AND P0, PT, RZ, UR8, PT ;  /* 0x00000008ff007c0c */ /* 0x000fda000bf05270 */
[----:B------:R-:W-:Y:S05]  /*f020*/  @P0 EXIT ;  /* 0x000000000000094d */ /* 0x000fea0003800000 */
[----:B0-----:R-:W-:Y:S01]  /*f030*/  LOP3.LUT P0, RZ, R4, 0xff, RZ, 0xc0, !PT ;  /* 0x000000ff04ff7812 */ /* 0x001fe2000780c0ff */
[----:B------:R-:W-:Y:S02]  /*f040*/  IMAD.MOV.U32 R0, RZ, RZ, 0x1 ;  /* 0x00000001ff007424 */ /* 0x000fe400078e00ff */
[----:B------:R-:W-:-:S10]  /*f050*/  IMAD.MOV.U32 R8, RZ, RZ, RZ ;  /* 0x000000ffff087224 */ /* 0x000fd400078e00ff */
[----:B------:R-:W-:Y:S05]  /*f060*/  @!P0 BRA `(.L_x_297) ;  /* 0x0000000c00508947 */ /* 0x000fea0003800000 */
[----:B------:R-:W0:Y:S01]  /*f070*/  S2R R2, SR_TID.X ;  /* 0x0000000000027919 */ /* 0x000e220000002100 */
[----:B------:R-:W-:Y:S01]  /*f080*/  ULDC UR4, c[0x0][0x28c] ;  /* 0x0000a30000047ab9 */ /* 0x000fe20000000800 */
[----:B------:R-:W-:Y:S01]  /*f090*/  ULDC UR6, c[0x0][0x658] ;  /* 0x0001960000067ab9 */ /* 0x000fe20000000800 */
[----:B------:R-:W-:Y:S01]  /*f0a0*/  UIADD3 UR10, UR4, 0x1f, URZ ;  /* 0x0000001f040a7890 */ /* 0x000fe2000fffe03f */
[----:B------:R-:W-:Y:S01]  /*f0b0*/  BSSY B0, `(.L_x_297) ;  /* 0x00000cf000007945 */ /* 0x000fe20003800000 */
[----:B------:R-:W-:Y:S01]  /*f0c0*/  UMOV UR7, 0xffffffff ;  /* 0xffffffff00077882 */ /* 0x000fe20000000000 */
[----:B------:R-:W-:Y:S01]  /*f0d0*/  ULDC UR5, c[0x0][0x600] ;  /* 0x0001800000057ab9 */ /* 0x000fe20000000800 */
[----:B------:R-:W-:Y:S01]  /*f0e0*/  UMOV UR9, 0x1 ;  /* 0x0000000100097882 */ /* 0x000fe20000000000 */
[----:B------:R-:W-:Y:S01]  /*f0f0*/  USHF.L.U32 UR7, UR7, UR6, URZ ;  /* 0x0000000607077299 */ /* 0x000fe2000800063f */
[----:B------:R-:W-:Y:S01]  /*f100*/  IMAD.MOV.U32 R9, RZ, RZ, 0x1 ;  /* 0x00000001ff097424 */ /* 0x000fe200078e00ff */
[----:B------:R-:W-:Y:S01]  /*f110*/  UIADD3 UR4, UR5, -0x1, URZ ;  /* 0xffffffff05047890 */ /* 0x000fe2000fffe03f */
[----:B------:R-:W-:Y:S01]  /*f120*/  IMAD.MOV.U32 R0, RZ, RZ, 0x1 ;  /* 0x00000001ff007424 */ /* 0x000fe200078e00ff */
[----:B------:R-:W-:Y:S01]  /*f130*/  USHF.R.S32.HI UR11, URZ, 0x1f, UR10 ;  /* 0x0000001f3f0b7899 */ /* 0x000fe2000801140a */
[----:B------:R-:W-:Y:S01]  /*f140*/  IMAD.MOV.U32 R8, RZ, RZ, RZ ;  /* 0x000000ffff087224 */ /* 0x000fe200078e00ff */
[----:B------:R-:W-:Y:S01]  /*f150*/  ULDC UR8, c[0x0][0xc] ;  /* 0x0000030000087ab9 */ /* 0x000fe20000000800 */
[----:B------:R-:W-:-:S02]  /*f160*/  USHF.L.U32 UR5, UR9, UR6, URZ ;  /* 0x0000000609057299 */ /* 0x000fc4000800063f */
[----:B------:R-:W-:Y:S01]  /*f170*/  ULEA.HI UR11, UR11, UR10, URZ, 0x5 ;  /* 0x0000000a0b0b7291 */ /* 0x000fe2000f8f283f */
[----:B------:R-:W-:Y:S01]  /*f180*/  ULDC UR9, c[0x0][0x10] ;  /* 0x0000040000097ab9 */ /* 0x000fe20000000800 */
[----:B------:R-:W-:Y:S02]  /*f190*/  ULOP3.LUT UR6, URZ, UR7, URZ, 0x33, !UPT ;  /* 0x000000073f067292 */ /* 0x000fe4000f8e333f */
[----:B------:R-:W-:Y:S01]  /*f1a0*/  UIMAD.WIDE.U32 UR8, UR8, UR9, URZ ;  /* 0x00000009080872a5 */ /* 0x000fe2000f8e003f */
[----:B------:R-:W-:Y:S01]  /*f1b0*/  ULDC UR7, c[0x0][0x14] ;  /* 0x0000050000077ab9 */ /* 0x000fe20000000800 */
[----:B------:R-:W-:Y:S02]  /*f1c0*/  USHF.R.S32.HI UR20, URZ, 0x5, UR11 ;  /* 0x000000053f147899 */ /* 0x000fe4000801140b */
[----:B------:R-:W-:Y:S02]  /*f1d0*/  UIMAD.WIDE.U32 UR22, UR8, UR7, URZ ;  /* 0x00000007081672a5 */ /* 0x000fe4000f8e003f */
[----:B------:R-:W-:-:S02]  /*f1e0*/  UIMAD UR18, UR9, UR7, URZ ;  /* 0x00000007091272a4 */ /* 0x000fc4000f8e023f */
[----:B------:R-:W-:Y:S01]  /*f1f0*/  ULOP3.LUT UR26, UR13, 0x2, URZ, 0xfc, !UPT ;  /* 0x000000020d1a7892 */ /* 0x000fe2000f8efc3f */
[C---:B0-----:R-:W-:Y:S01]  /*f200*/  LOP3.LUT P2, RZ, R2.reuse, 0x7f, RZ, 0xc0, !PT ;  /* 0x0000007f02ff7812 */ /* 0x041fe2000784c0ff */
[----:B------:R-:W-:Y:S01]  /*f210*/  UIADD3 UR18, UR23, UR18, URZ ;  /* 0x0000001217127290 */ /* 0x000fe2000fffe03f */
[----:B------:R-:W-:Y:S01]  /*f220*/  LOP3.LUT P0, RZ, R2, 0x1f, RZ, 0xc0, !PT ;  /* 0x0000001f02ff7812 */ /* 0x000fe2000780c0ff */
[----:B------:R-:W-:Y:S01]  /*f230*/  UIADD3 UR27, UR20, 0x1, URZ ;  /* 0x00000001141b7890 */ /* 0x000fe2000fffe03f */
[----:B------:R-:W-:Y:S02]  /*f240*/  ULDC.64 UR24, c[0x0][0x198] ;  /* 0x0000660000187ab9 */ /* 0x000fe40000000a00 */
[----:B------:R-:W-:-:S13]  /*f250*/  PLOP3.LUT P0, PT, P0, P2, PT, 0x8a, 0x0 ;  /* 0x000000000000781c */ /* 0x000fda0000705172 */
.L_x_309:
[----:B------:R-:W-:-:S03]  /*f260*/  UMOV UR7, 0xffffffff ;  /* 0xffffffff00077882 */ /* 0x000fc60000000000 */
[----:B------:R-:W-:Y:S05]  /*f270*/  BRA.DIV UR7, `(.L_x_298) ;  /* 0x0000000e07ec7947 */ /* 0x000fea000b800000 */
[----:B------:R-:W-:-:S13]  /*f280*/  ELECT P1, URZ, PT ;  /* 0x00000000003f782f */ /* 0x000fda0003820000 */
.L_x_321:
[----:B------:R-:W0:Y:S01]  /*f290*/  LDC R2, c[0x0][0x28c] ;  /* 0x0000a300ff027b82 */ /* 0x000e220000000800 */
[----:B------:R-:W-:Y:S01]  /*f2a0*/  BSSY B1, `(.L_x_299) ;  /* 0x0000038000017945 */ /* 0x000fe20003800000 */
[----:B0-----:R-:W-:-:S13]  /*f2b0*/  ISETP.LT.OR P1, PT, R2, 0x1, !P1 ;  /* 0x000000010200780c */ /* 0x001fda0004f21670 */
[----:B------:R-:W-:Y:S05]  /*f2c0*/  @P1 BRA `(.L_x_300) ;  /* 0x0000000000d41947 */ /* 0x000fea0003800000 */
[----:B------:R-:W-:Y:S02]  /*f2d0*/  IMAD.SHL.U32 R6, R6, 0x80, RZ ;  /* 0x0000008006067824 */ /* 0x000fe400078e00ff */
[----:B------:R-:W-:Y:S02]  /*f2e0*/  IMAD.SHL.U32 R7, R5, 0x100, RZ ;  /* 0x0000010005077824 */ /* 0x000fe400078e00ff */
[----:B------:R-:W-:Y:S02]  /*f2f0*/  IMAD.MOV.U32 R12, RZ, RZ, RZ ;  /* 0x000000ffff0c7224 */ /* 0x000fe400078e00ff */
[----:B------:R-:W-:Y:S02]  /*f300*/  IMAD.U32 R14, RZ, RZ, UR27 ;  /* 0x0000001bff0e7e24 */ /* 0x000fe4000f8e00ff */
[----:B------:R-:W-:Y:S02]  /*f310*/  IMAD.MOV.U32 R2, RZ, RZ, R0 ;  /* 0x000000ffff027224 */ /* 0x000fe400078e0000 */
[----:B------:R-:W-:-:S07]  /*f320*/  IMAD.MOV.U32 R3, RZ, RZ, R8 ;  /* 0x000000ffff037224 */ /* 0x000fce00078e0008 */
.L_x_304:
[----:B------:R-:W0:Y:S01]  /*f330*/  S2R R5, SR_CgaCtaId ;  /* 0x0000000000057919 */ /* 0x000e220000008800 */
[----:B------:R-:W-:-:S04]  /*f340*/  MOV R4, 0x400 ;  /* 0x0000040000047802 */ /* 0x000fc80000000f00 */
[----:B0-----:R-:W-:Y:S02]  /*f350*/  LEA R10, R5, R4, 0x18 ;  /* 0x00000004050a7211 */ /* 0x001fe400078ec0ff */
[----:B------:R-:W-:Y:S01]  /*f360*/  SHF.L.U32 R4, R2, 0x1f, RZ ;  /* 0x0000001f02047819 */ /* 0x000fe200000006ff */
[----:B------:R-:W0:Y:S02]  /*f370*/  @!P2 LDC R5, c[0x0][0x500] ;  /* 0x00014000ff05ab82 */ /* 0x000e240000000800 */
[----:B------:R-:W-:-:S04]  /*f380*/  IMAD R13, R3, 0x8, R10 ;  /* 0x00000008030d7824 */ /* 0x000fc800078e020a */
[----:B------:R-:W1:Y:S02]  /*f390*/  SYNCS.PHASECHK.TRANS64.TRYWAIT P1, [R13+URZ+0x28], R4 ;  /* 0x000028040d0075a7 */ /* 0x000e64000802017f */
[----:B-1----:R-:W-:Y:S05]  /*f3a0*/  @!P1 BRA `(.L_x_301) ;  /* 0x0000000c00c09947 */ /* 0x002fea0003800000 */
.L_x_322:
[----:B------:R-:W-:Y:S01]  /*f3b0*/  UPRMT UR7, UR26, 0x9910, URZ ;  /* 0x000099101a077896 */ /* 0x000fe2000800003f */
[----:B0-----:R0:W-:Y:S03]  /*f3c0*/  @!P2 SYNCS.ARRIVE.TRANS64 RZ, [R13+URZ], R5 ;  /* 0x000000050dffa9a7 */ /* 0x0011e6000800003f */
[----:B------:R-:W-:-:S06]  /*f3d0*/  UISETP.NE.AND UP0, UPT, UR7, 0x2, UPT ;  /* 0x000000020700788c */ /* 0x000fcc000bf05270 */
[----:B------:R-:W-:-:S13]  /*f3e0*/  PLOP3.LUT P1, PT, PT, PT, UP0, 0x80, 0x0 ;  /* 0x000000000000781c */ /* 0x000fda0003f2f008 */
[----:B0-----:R-:W-:Y:S05]  /*f3f0*/  @P1 BRA `(.L_x_302) ;  /* 0x0000000000041947 */ /* 0x001fea0003800000 */
[----:B------:R-:W-:Y:S01]  /*f400*/  BPT.TRAP 0x1 ;  /* 0x000000040000795c */ /* 0x000fe20000300000 */
.L_x_302:
[----:B------:R-:W-:Y:S05]  /*f410*/  @P0 BRA `(.L_x_303) ;  /* 0x0000000000040947 */ /* 0x000fea0003800000 */
[----:B------:R-:W-:Y:S01]  /*f420*/  BPT.TRAP 0x1 ;  /* 0x000000040000795c */ /* 0x000fe20000300000 */
.L_x_303:
[--C-:B-1----:R-:W-:Y:S01]  /*f430*/  IMAD R4, R3, 0x2000, R10.reuse ;  /* 0x0000200003047824 */ /* 0x102fe200078e020a */
[----:B------:R-:W-:Y:S01]  /*f440*/  R2UR UR9, R13 ;  /* 0x000000000d0972ca */ /* 0x000fe200000e0000 */
[----:B------:R-:W-:Y:S01]  /*f450*/  IMAD R10, R3, 0x1000, R10 ;  /* 0x00001000030a7824 */ /* 0x000fe200078e020a */
[----:B------:R-:W-:Y:S01]  /*f460*/  UIADD3 UR14, UP0, UR24, 0xf0, URZ ;  /* 0x000000f0180e7890 */ /* 0x000fe2000ff1e03f */
[----:B------:R-:W-:Y:S01]  /*f470*/  VIADD R14, R14, 0xffffffff ;  /* 0xffffffff0e0e7836 */ /* 0x000fe20000000000 */
[----:B------:R-:W-:Y:S01]  /*f480*/  R2UR UR7, R4 ;  /* 0x00000000040772ca */ /* 0x000fe200000e0000 */
[----:B------:R-:W-:Y:S01]  /*f490*/  UIADD3 UR28, UP1, UR24, 0x1f0, URZ ;  /* 0x000001f0181c7890 */ /* 0x000fe2000ff3e03f */
[----:B------:R-:W-:Y:S01]  /*f4a0*/  R2UR UR8, R10 ;  /* 0x000000000a0872ca */ /* 0x000fe200000e0000 */
[----:B------:R-:W-:Y:S01]  /*f4b0*/  UIADD3.X UR15, URZ, UR25, URZ, UP0, !UPT ;  /* 0x000000193f0f7290 */ /* 0x000fe200087fe43f */
[----:B------:R-:W-:Y:S01]  /*f4c0*/  R2UR UR11, R7 ;  /* 0x00000000070b72ca */ /* 0x000fe200000e0000 */
[----:B------:R-:W-:Y:S01]  /*f4d0*/  VIADD R3, R3, 0x1 ;  /* 0x0000000103037836 */ /* 0x000fe20000000000 */
[----:B------:R-:W-:Y:S01]  /*f4e0*/  R2UR UR10, R12 ;  /* 0x000000000c0a72ca */ /* 0x000fe200000e0000 */
[----:B------:R-:W-:Y:S01]  /*f4f0*/  UIADD3.X UR29, URZ, UR25, URZ, UP1, !UPT ;  /* 0x000000193f1d7290 */ /* 0x000fe20008ffe43f */
[----:B------:R-:W-:Y:S01]  /*f500*/  R2UR UR12, R11 ;  /* 0x000000000b0c72ca */ /* 0x000fe200000e0000 */
[----:B------:R-:W-:Y:S01]  /*f510*/  UMOV UR16, 0x0 ;  /* 0x0000000000107882 */ /* 0x000fe20000000000 */
[----:B------:R-:W-:Y:S01]  /*f520*/  R2UR UR21, R6 ;  /* 0x00000000061572ca */ /* 0x000fe200000e0000 */
[----:B------:R-:W-:Y:S01]  /*f530*/  UMOV UR17, 0x10000000 ;  /* 0x1000000000117882 */ /* 0x000fe20000000000 */
[----:B------:R-:W-:Y:S01]  /*f540*/  ISETP.GT.AND P3, PT, R14, 0x1, PT ;  /* 0x000000010e00780c */ /* 0x000fe20003f64270 */
[----:B------:R-:W-:Y:S01]  /*f550*/  UIADD3 UR7, UR7, 0x100, URZ ;  /* 0x0000010007077890 */ /* 0x000fe2000fffe03f */
[----:B------:R-:W-:Y:S01]  /*f560*/  ISETP.NE.AND P1, PT, R3, 0x5, PT ;  /* 0x000000050300780c */ /* 0x000fe20003f25270 */
[----:B------:R-:W-:Y:S01]  /*f570*/  UIADD3 UR19, UR8, 0xa100, URZ ;  /* 0x0000a10008137890 */ /* 0x000fe2000fffe03f */
[----:B------:R-:W-:-:S02]  /*f580*/  VIADD R12, R12, 0x20 ;  /* 0x000000200c0c7836 */ /* 0x000fc40000000000 */
[----:B------:R-:W-:Y:S02]  /*f590*/  SEL R5, RZ, 0x1, P1 ;  /* 0x00000001ff057807 */ /* 0x000fe40000800000 */
[----:B------:R-:W-:Y:S01]  /*f5a0*/  UMOV UR8, UR7 ;  /* 0x0000000700087c82 */ /* 0x000fe20008000000 */
[----:B------:R-:W-:Y:S01]  /*f5b0*/  SEL R3, R3, RZ, P1 ;  /* 0x000000ff03037207 */ /* 0x000fe20000800000 */
[----:B------:R0:W-:Y:S01]  /*f5c0*/  UTMALDG.3D [UR8], [UR14], desc[UR16] ;  /* 0x000010080e0075b4 */ /* 0x0001e20008011000 */
[----:B------:R-:W-:Y:S01]  /*f5d0*/  LOP3.LUT R2, R2, R5, RZ, 0x3c, !PT ;  /* 0x0000000502027212 */ /* 0x000fe200078e3cff */
[----:B0-----:R-:W-:Y:S01]  /*f5e0*/  UMOV UR8, UR19 ;  /* 0x0000001300087c82 */ /* 0x001fe20008000000 */
[----:B------:R-:W-:Y:S02]  /*f5f0*/  UMOV UR11, UR21 ;  /* 0x00000015000b7c82 */ /* 0x000fe40008000000 */
[----:B------:R0:W-:Y:S02]  /*f600*/  UTMALDG.3D [UR8], [UR28], desc[UR16] ;  /* 0x000010081c0075b4 */ /* 0x0001e40008011000 */
[----:B0-----:R-:W-:Y:S05]  /*f610*/  @P3 BRA `(.L_x_304) ;  /* 0xfffffffc00443947 */ /* 0x001fea000383ffff */
.L_x_300:
[----:B------:R-:W-:Y:S05]  /*f620*/  BSYNC B1 ;  /* 0x0000000000017941 */ /* 0x000fea0003800000 */
.L_x_299:
[----:B------:R-:W2:Y:S01]  /*f630*/  LDL.LU R15, [R1+0x78] ;  /* 0x00007800010f7983 */ /* 0x000ea20000300800 */
[----:B------:R-:W-:Y:S01]  /*f640*/  LOP3.LUT P5, RZ, R9, 0xff, RZ, 0xc0, !PT ;  /* 0x000000ff09ff7812 */ /* 0x000fe200078ac0ff */
[----:B------:R-:W-:Y:S01]  /*f650*/  VIADD R8, R8, UR20 ;  /* 0x0000001408087c36 */ /* 0x000fe20008000000 */
[----:B------:R-:W-:Y:S01]  /*f660*/  ULDC.64 UR8, c[0x0][0x650] ;  /* 0x0001940000087ab9 */ /* 0x000fe20000000a00 */
[----:B------:R-:W3:Y:S01]  /*f670*/  LDL.LU R13, [R1+0x7c] ;  /* 0x00007c00010d7983 */ /* 0x000ee20000300800 */
[----:B------:R-:W-:Y:S01]  /*f680*/  IMAD.U32 R5, RZ, RZ, UR20 ;  /* 0x00000014ff057e24 */ /* 0x000fe2000f8e00ff */
[----:B------:R-:W-:Y:S01]  /*f690*/  UISETP.GE.U32.AND UP0, UPT, UR20, 0x5, UPT ;  /* 0x000000051400788c */ /* 0x000fe2000bf06070 */
[----:B------:R-:W-:Y:S01]  /*f6a0*/  ISETP.GT.U32.AND P1, PT, R8, 0x4, PT ;  /* 0x000000040800780c */ /* 0x000fe20003f24070 */
[----:B------:R-:W-:Y:S01]  /*f6b0*/  BSSY B1, `(.L_x_305) ;  /* 0x000006c000017945 */ /* 0x000fe20003800000 */
[----:B------:R-:W-:Y:S01]  /*f6c0*/  IMAD.MOV.U32 R6, RZ, RZ, -0x1 ;  /* 0xffffffffff067424 */ /* 0x000fe200078e00ff */
[----:B------:R-:W-:Y:S01]  /*f6d0*/  PRMT R9, RZ, 0x7610, R9 ;  /* 0x00007610ff097816 */ /* 0x000fe20000000009 */
[----:B------:R-:W-:Y:S01]  /*f6e0*/  IMAD.MOV.U32 R11, RZ, RZ, -0x1 ;  /* 0xffffffffff0b7424 */ /* 0x000fe200078e00ff */
[----:B------:R-:W-:-:S02]  /*f6f0*/  ISETP.LT.U32.AND P1, PT, R5, 0x5, P1 ;  /* 0x000000050500780c */ /* 0x000fc40000f21070 */
[----:B------:R-:W0:Y:S01]  /*f700*/  @P5 S2R R3, SR_CgaCtaId ;  /* 0x0000000000035919 */ /* 0x000e220000008800 */
[----:B------:R-:W-:Y:S02]  /*f710*/  @P5 MOV R2, 0x400 ;  /* 0x0000040000025802 */ /* 0x000fe40000000f00 */
[----:B------:R-:W-:Y:S02]  /*f720*/  PLOP3.LUT P3, PT, PT, PT, UP0, 0x80, 0x0 ;  /* 0x000000000000781c */ /* 0x000fe40003f6f008 */
[----:B0-----:R-:W-:Y:S01]  /*f730*/  @P5 LEA R4, R3, R2, 0x18 ;  /* 0x0000000203045211 */ /* 0x001fe200078ec0ff */
[----:B------:R-:W-:-:S03]  /*f740*/  IMAD.WIDE.U32 R2, R8, -0x33333333, RZ ;  /* 0xcccccccd08027825 */ /* 0x000fc600078e00ff */
[----:B------:R0:W-:Y:S02]  /*f750*/  @P5 SYNCS.ARRIVE.TRANS64.A1T0 RZ, [R4+URZ+0x68], RZ ;  /* 0x000068ff04ff59a7 */ /* 0x0001e4000810003f */
[----:B------:R-:W-:Y:S02]  /*f760*/  SHF.R.U32.HI R5, RZ, 0x2, R3 ;  /* 0x00000002ff057819 */ /* 0x000fe40000011603 */
[----:B------:R-:W-:Y:S02]  /*f770*/  SEL R3, RZ, 0x1, !P1 ;  /* 0x00000001ff037807 */ /* 0x000fe40004800000 */
[----:B------:R-:W-:Y:S01]  /*f780*/  PRMT R2, RZ, 0x7610, R2 ;  /* 0x00007610ff027816 */ /* 0x000fe20000000002 */
[----:B------:R-:W-:Y:S01]  /*f790*/  IMAD R8, R5, -0x5, R8 ;  /* 0xfffffffb05087824 */ /* 0x000fe200078e0208 */
[----:B------:R-:W-:-:S04]  /*f7a0*/  LOP3.LUT R0, R0, R3, RZ, 0x3c, !PT ;  /* 0x0000000300007212 */ /* 0x000fc800078e3cff */
[----:B------:R-:W-:Y:S01]  /*f7b0*/  @P3 LOP3.LUT R0, R0, 0x1, R5, 0x78, !PT ;  /* 0x0000000100003812 */ /* 0x000fe200078e7805 */
[----:B------:R-:W-:Y:S01]  /*f7c0*/  IMAD.MOV.U32 R5, RZ, RZ, -0x1 ;  /* 0xffffffffff057424 */ /* 0x000fe200078e00ff */
[----:B---3--:R-:W-:-:S04]  /*f7d0*/  IADD3 R13, P5, R13, UR22, RZ ;  /* 0x000000160d0d7c10 */ /* 0x008fc8000ffbe0ff */
[----:B--2---:R-:W-:Y:S01]  /*f7e0*/  IADD3.X R15, R15, UR18, RZ, P5, !PT ;  /* 0x000000120f0f7c10 */ /* 0x004fe2000affe4ff */
[----:B------:R0:W-:Y:S01]  /*f7f0*/  STL [R1+0x7c], R13 ;  /* 0x00007c0d01007387 */ /* 0x0001e20000100800 */
[----:B------:R-:W-:-:S03]  /*f800*/  ISETP.GE.U32.AND P1, PT, R13, UR8, PT ;  /* 0x000000080d007c0c */ /* 0x000fc6000bf26070 */
[----:B------:R0:W-:Y:S01]  /*f810*/  STL [R1+0x78], R15 ;  /* 0x0000780f01007387 */ /* 0x0001e20000100800 */
[----:B------:R-:W-:-:S13]  /*f820*/  ISETP.GE.U32.AND.EX P1, PT, R15, UR9, PT, P1 ;  /* 0x000000090f007c0c */ /* 0x000fda000bf26110 */
[----:B0-----:R-:W-:Y:S05]  /*f830*/  @P1 BRA `(.L_x_306) ;  /* 0x00000004004c1947 */ /* 0x001fea0003800000 */
[----:B------:R-:W-:Y:S01]  /*f840*/  ULDC.64 UR8, c[0x0][0x628] ;  /* 0x00018a0000087ab9 */ /* 0x000fe20000000a00 */
[----:B------:R-:W0:Y:S01]  /*f850*/  S2R R12, SR_CTAID.X ;  /* 0x00000000000c7919 */ /* 0x000e220000002500 */
[----:B------:R-:W-:Y:S01]  /*f860*/  ISETP.NE.U32.AND P1, PT, RZ, UR8, PT ;  /* 0x00000008ff007c0c */ /* 0x000fe2000bf25070 */
[----:B------:R-:W-:Y:S01]  /*f870*/  ULDC UR10, c[0x0][0x630] ;  /* 0x00018c00000a7ab9 */ /* 0x000fe20000000800 */
[----:B------:R-:W-:Y:S01]  /*f880*/  IMAD.MOV.U32 R2, RZ, RZ, R13 ;  /* 0x000000ffff027224 */ /* 0x000fe200078e000d */
[----:B------:R-:W1:Y:S01]  /*f890*/  S2R R10, SR_CTAID.Y ;  /* 0x00000000000a7919 */ /* 0x000e620000002600 */
[----:B------:R-:W-:Y:S01]  /*f8a0*/  ISETP.NE.AND.EX P1, PT, RZ, UR9, PT, P1 ;  /* 0x00000009ff007c0c */ /* 0x000fe2000bf25310 */
[----:B------:R-:W-:-:S12]  /*f8b0*/  IMAD.MOV.U32 R3, RZ, RZ, R15 ;  /* 0x000000ffff037224 */ /* 0x000fd800078e000f */
[----:B------:R-:W-:Y:S05]  /*f8c0*/  @!P1 BRA `(.L_x_307) ;  /* 0x0000000000289947 */ /* 0x000fea0003800000 */
[----:B------:R-:W-:Y:S02]  /*f8d0*/  ULDC UR7, c[0x0][0x634] ;  /* 0x00018d0000077ab9 */ /* 0x000fe40000000800 */
[----:B------:R-:W-:-:S05]  /*f8e0*/  IADD3 R7, P1, R13, UR7, RZ ;  /* 0x000000070d077c10 */ /* 0x000fca000ff3e0ff */
[----:B------:R-:W-:-:S04]  /*f8f0*/  IMAD.X R11, RZ, RZ, R15, P1 ;  /* 0x000000ffff0b7224 */ /* 0x000fc800008e060f */
[----:B------:R-:W-:-:S04]  /*f900*/  IMAD.WIDE.U32 R4, R11, UR8, RZ ;  /* 0x000000080b047c25 */ /* 0x000fc8000f8e00ff */
[----:B------:R-:W-:-:S04]  /*f910*/  IMAD.WIDE.U32 R4, P1, R7, UR9, R4 ;  /* 0x0000000907047c25 */ /* 0x000fc8000f820004 */
[----:B------:R-:W-:-:S04]  /*f920*/  IMAD.WIDE.U32 R6, R7, UR8, RZ ;  /* 0x0000000807067c25 */ /* 0x000fc8000f8e00ff */
[----:B------:R-:W-:Y:S01]  /*f930*/  IMAD.X R3, RZ, RZ, RZ, P1 ;  /* 0x000000ffff037224 */ /* 0x000fe200008e06ff */
[----:B------:R-:W-:Y:S01]  /*f940*/  IADD3 RZ, P1, R7, R4, RZ ;  /* 0x0000000407ff7210 */ /* 0x000fe20007f3e0ff */
[----:B------:R-:W-:-:S04]  /*f950*/  IMAD.MOV.U32 R2, RZ, RZ, R5 ;  /* 0x000000ffff027224 */ /* 0x000fc800078e0005 */
[----:B------:R-:W-:-:S08]  /*f960*/  IMAD.WIDE.U32.X R2, R11, UR9, R2, P1 ;  /* 0x000000090b027c25 */ /* 0x000fd000088e0402 */
.L_x_307:
[--C-:B------:R-:W-:Y:S01]  /*f970*/  SHF.R.U64 R11, R2, UR10, R3.reuse ;  /* 0x0000000a020b7c19 */ /* 0x100fe20008001203 */
[----:B------:R-:W-:Y:S01]  /*f980*/  ULDC.64 UR8, c[0x0][0x620] ;  /* 0x0001880000087ab9 */ /* 0x000fe20000000a00 */
[----:B------:R-:W-:Y:S01]  /*f990*/  SHF.R.U32.HI R2, RZ, UR10, R3 ;  /* 0x0000000aff027c19 */ /* 0x000fe20008011603 */
[----:B------:R-:W-:Y:S01]  /*f9a0*/  IMAD.MOV.U32 R3, RZ, RZ, R15 ;  /* 0x000000ffff037224 */ /* 0x000fe200078e000f */
[----:B------:R-:W-:Y:S01]  /*f9b0*/  IADD3 R5, P1, RZ, -R11, RZ ;  /* 0x8000000bff057210 */ /* 0x000fe20007f3e0ff */
[----:B------:R-:W-:Y:S01]  /*f9c0*/  ULDC UR7, c[0x0][0x150] ;  /* 0x0000540000077ab9 */ /* 0x000fe20000000800 */
[----:B0-----:R-:W-:Y:S01]  /*f9d0*/  I2FP.F32.U32 R6, R12 ;  /* 0x0000000c00067245 */ /* 0x001fe20000201000 */
[----:B------:R-:W0:Y:S01]  /*f9e0*/  LDC R7, c[0x0][0x144] ;  /* 0x00005100ff077b82 */ /* 0x000e220000000800 */
[----:B------:R-:W-:Y:S01]  /*f9f0*/  ULDC.64 UR10, c[0x0][0x640] ;  /* 0x00019000000a7ab9 */ /* 0x000fe20000000a00 */
[----:B------:R-:W-:Y:S01]  /*fa00*/  IMAD.X R2, RZ, RZ, ~R2, P1 ;  /* 0x000000ffff027224 */ /* 0x000fe200008e0e02 */
[----:B------:R-:W-:Y:S01]  /*fa10*/  ISETP.NE.U32.AND P1, PT, RZ, UR10, PT ;  /* 0x0000000aff007c0c */ /* 0x000fe2000bf25070 */
[----:B------:R-:W-:Y:S01]  /*fa20*/  FMUL R6, R6, UR7 ;  /* 0x0000000706067c20 */ /* 0x000fe20008400000 */
[----:B------:R-:W-:Y:S01]  /*fa30*/  ULDC UR7, c[0x0][0x618] ;  /* 0x0001860000077ab9 */ /* 0x000fe20000000800 */
[----:B------:R-:W-:Y:S01]  /*fa40*/  IMAD R4, R2, UR8, RZ ;  /* 0x0000000802047c24 */ /* 0x000fe2000f8e02ff */
[----:B------:R-:W-:Y:S01]  /*fa50*/  ISETP.NE.AND.EX P1, PT, RZ, UR11, PT, P1 ;  /* 0x0000000bff007c0c */ /* 0x000fe2000bf25310 */
[----:B------:R-:W-:Y:S01]  /*fa60*/  IMAD.MOV.U32 R2, RZ, RZ, R13 ;  /* 0x000000ffff027224 */ /* 0x000fe200078e000d */
[----:B------:R-:W2:Y:S01]  /*fa70*/  LDC R15, c[0x0][0x148] ;  /* 0x00005200ff0f7b82 */ /* 0x000ea20000000800 */
[----:B------:R-:W3:Y:S02]  /*fa80*/  F2I.U32.TRUNC.NTZ R6, R6 ;  /* 0x0000000600067305 */ /* 0x000ee4000020f000 */
[----:B------:R-:W-:Y:S01]  /*fa90*/  IMAD.WIDE.U32 R2, R5, UR8, R2 ;  /* 0x0000000805027c25 */ /* 0x000fe2000f8e0002 */
[----:B------:R-:W-:-:S03]  /*faa0*/  ULDC UR8, c[0x0][0x154] ;  /* 0x0000550000087ab9 */ /* 0x000fc60000000800 */
[----:B------:R-:W-:Y:S01]  /*fab0*/  IMAD R5, R5, UR9, R4 ;  /* 0x0000000905057c24 */ /* 0x000fe2000f8e0204 */
[----:B------:R-:W-:-:S03]  /*fac0*/  ULDC UR9, c[0x0][0x608] ;  /* 0x0001820000097ab9 */ /* 0x000fc60000000800 */
[----:B------:R-:W-:-:S05]  /*fad0*/  IMAD.IADD R3, R3, 0x1, R5 ;  /* 0x0000000103037824 */ /* 0x000fca00078e0205 */
[----:B------:R-:W-:Y:S01]  /*fae0*/  SHF.R.U64 R13, R2, UR7, R3 ;  /* 0x00000007020d7c19 */ /* 0x000fe20008001203 */
[----:B---3--:R-:W-:Y:S01]  /*faf0*/  IMAD.MOV R6, RZ, RZ, -R6 ;  /* 0x000000ffff067224 */ /* 0x008fe200078e0a06 */
[----:B-1----:R-:W-:-:S03]  /*fb00*/  I2FP.F32.U32 R2, R10 ;  /* 0x0000000a00027245 */ /* 0x002fc60000201000 */
[----:B0-----:R-:W-:Y:S02]  /*fb10*/  IMAD R19, R7, R6, R12 ;  /* 0x0000000607137224 */ /* 0x001fe400078e020c */
[----:B------:R-:W-:Y:S01]  /*fb20*/  FMUL R4, R2, UR8 ;  /* 0x0000000802047c20 */ /* 0x000fe20008400000 */
[----:B------:R-:W-:Y:S01]  /*fb30*/  SHF.R.U32.HI R2, RZ, UR7, R3 ;  /* 0x00000007ff027c19 */ /* 0x000fe20008011603 */
[----:B------:R-:W-:Y:S02]  /*fb40*/  ULDC UR7, c[0x0][0x658] ;  /* 0x0001960000077ab9 */ /* 0x000fe40000000800 */
[----:B------:R0:W1:Y:S01]  /*fb50*/  F2I.U32.TRUNC.NTZ R18, R4 ;  /* 0x0000000400127305 */ /* 0x000062000020f000 */
[--C-:B------:R-:W-:Y:S02]  /*fb60*/  SHF.R.U64 R16, R13, UR9, R2.reuse ;  /* 0x000000090d107c19 */ /* 0x100fe40008001202 */
[----:B------:R-:W-:-:S04]  /*fb70*/  SHF.R.U32.HI R3, RZ, UR9, R2 ;  /* 0x00000009ff037c19 */ /* 0x000fc80008011602 */
[--C-:B------:R-:W-:Y:S02]  /*fb80*/  SHF.R.U64 R14, R16, UR7, R3.reuse ;  /* 0x00000007100e7c19 */ /* 0x100fe40008001203 */
[----:B------:R-:W-:-:S03]  /*fb90*/  SHF.R.U32.HI R3, RZ, UR7, R3 ;  /* 0x00000007ff037c19 */ /* 0x000fc60008011603 */
[----:B------:R-:W-:Y:S01]  /*fba0*/  IMAD.MOV.U32 R2, RZ, RZ, R14 ;  /* 0x000000ffff027224 */ /* 0x000fe200078e000e */
[----:B0-2---:R-:W-:Y:S06]  /*fbb0*/  @!P1 BRA `(.L_x_308) ;  /* 0x0000000000289947 */ /* 0x005fec0003800000 */
        /* <DEDUP_REMOVED lines=10> */
.L_x_308:
[----:B------:R-:W-:Y:S01]  /*fc60*/  ULDC UR7, c[0x0][0x648] ;  /* 0x0001920000077ab9 */ /* 0x000fe20000000800 */
[----:B-1----:R-:W-:Y:S01]  /*fc70*/  IMAD.MOV R18, RZ, RZ, -R18 ;  /* 0x000000ffff127224 */ /* 0x002fe200078e0a12 */
[----:B------:R-:W-:Y:S01]  /*fc80*/  SHF.R.U64 R3, R2, UR7, R3 ;  /* 0x0000000702037c19 */ /* 0x000fe20008001203 */
[----:B------:R-:W-:Y:S01]  /*fc90*/  ULDC UR7, c[0x0][0x638] ;  /* 0x00018e0000077ab9 */ /* 0x000fe20000000800 */
[----:B------:R-:W-:Y:S01]  /*fca0*/  LOP3.LUT R2, R16, UR6, RZ, 0xc0, !PT ;  /* 0x0000000610027c12 */ /* 0x000fe2000f8ec0ff */
[----:B------:R-:W-:Y:S01]  /*fcb0*/  @P4 IMAD R19, R15, R18, R10 ;  /* 0x000000120f134224 */ /* 0x000fe200078e020a */
[----:B------:R-:W-:Y:S01]  /*fcc0*/  LOP3.LUT R13, R13, UR4, RZ, 0xc0, !PT ;  /* 0x000000040d0d7c12 */ /* 0x000fe2000f8ec0ff */
[----:B------:R-:W-:Y:S01]  /*fcd0*/  IMAD.MOV R5, RZ, RZ, -R3 ;  /* 0x000000ffff057224 */ /* 0x000fe200078e0a03 */
[----:B------:R-:W-:Y:S01]  /*fce0*/  ULDC UR8, c[0x0][0x610] ;  /* 0x0001840000087ab9 */ /* 0x000fe20000000800 */
[----:B------:R-:W-:Y:S02]  /*fcf0*/  IMAD R2, R3, UR5, R2 ;  /* 0x0000000503027c24 */ /* 0x000fe4000f8e0202 */
[----:B------:R-:W-:Y:S01]  /*fd00*/  IMAD R14, R5, UR7, R14 ;  /* 0x00000007050e7c24 */ /* 0x000fe2000f8e020e */
[----:B------:R-:W-:Y:S01]  /*fd10*/  ULDC UR7, c[0x0][0x600] ;  /* 0x0001800000077ab9 */ /* 0x000fe20000000800 */
[----:B------:R-:W-:-:S02]  /*fd20*/  IMAD R5, R2, UR8, R19 ;  /* 0x0000000802057c24 */ /* 0x000fc4000f8e0213 */
[----:B------:R-:W-:Y:S02]  /*fd30*/  IMAD R14, R14, UR7, R13 ;  /* 0x000000070e0e7c24 */ /* 0x000fe4000f8e020d */
[----:B------:R-:W-:-:S03]  /*fd40*/  IMAD.MOV.U32 R2, RZ, RZ, 0x1 ;  /* 0x00000001ff027424 */ /* 0x000fc600078e00ff */
[----:B------:R-:W-:Y:S02]  /*fd50*/  SEL R6, R14, R5, !P4 ;  /* 0x000000050e067207 */ /* 0x000fe40006000000 */
[----:B------:R-:W-:-:S07]  /*fd60*/  SEL R5, R5, R14, !P4 ;  /* 0x0000000e05057207 */ /* 0x000fce0006000000 */
.L_x_306:
[----:B------:R-:W-:Y:S05]  /*fd70*/  BSYNC B1 ;  /* 0x0000000000017941 */ /* 0x000fea0003800000 */
.L_x_305:
[----:B------:R-:W-:-:S13]  /*fd80*/  LOP3.LUT P1, RZ, R2, 0xff, RZ, 0xc0, !PT ;  /* 0x000000ff02ff7812 */ /* 0x000fda000782c0ff */
[----:B------:R-:W-:Y:S05]  /*fd90*/  @P1 BRA `(.L_x_309) ;  /* 0xfffffff400301947 */ /* 0x000fea000383ffff */
[----:B------:R-:W-:Y:S05]  /*fda0*/  BSYNC B0 ;  /* 0x0000000000007941 */ /* 0x000fea0003800000 */
.L_x_297:
[----:B------:R-:W-:-:S03]  /*fdb0*/  UMOV UR7, 0xffffffff ;  /* 0xffffffff00077882 */ /* 0x000fc60000000000 */
[----:B------:R-:W-:Y:S05]  /*fdc0*/  BRA.DIV UR7, `(.L_x_310) ;  /* 0x00000006074c7947 */ /* 0x000fea000b800000 */
[----:B------:R-:W-:-:S13]  /*fdd0*/  ELECT P0, URZ, PT ;  /* 0x00000000003f782f */ /* 0x000fda0003800000 */
.L_x_325:
[----:B------:R-:W-:Y:S04]  /*fde0*/  BSSY B0, `(.L_x_311) ;  /* 0x0000035000007945 */ /* 0x000fe80003800000 */
[----:B------:R-:W-:Y:S05]  /*fdf0*/  @!P0 BRA `(.L_x_312) ;  /* 0x0000000000cc8947 */ /* 0x000fea0003800000 */
[----:B------:R-:W-:-:S04]  /*fe00*/  ULOP3.LUT UR7, UR13, 0x2, URZ, 0xfc, !UPT ;  /* 0x000000020d077892 */ /* 0x000fc8000f8efc3f */
[----:B------:R-:W-:-:S06]  /*fe10*/  UISETP.NE.AND UP0, UPT, UR7, 0x3, UPT ;  /* 0x000000030700788c */ /* 0x000fcc000bf05270 */
[----:B------:R-:W-:-:S13]  /*fe20*/  PLOP3.LUT P0, PT, PT, PT, UP0, 0x80, 0x0 ;  /* 0x000000000000781c */ /* 0x000fda0003f0f008 */
[----:B------:R-:W-:Y:S05]  /*fe30*/  @!P0 BRA `(.L_x_313) ;  /* 0x0000000000048947 */ /* 0x000fea0003800000 */
[----:B------:R-:W-:Y:S01]  /*fe40*/  BPT.TRAP 0x1 ;  /* 0x000000040000795c */ /* 0x000fe20000300000 */
.L_x_313:
[----:B------:R-:W0:Y:S01]  /*fe50*/  S2R R3, SR_CgaCtaId ;  /* 0x0000000000037919 */ /* 0x000e220000008800 */
[----:B------:R-:W-:-:S04]  /*fe60*/  MOV R2, 0x400 ;  /* 0x0000040000027802 */ /* 0x000fc80000000f00 */
[----:B0-----:R-:W-:Y:S02]  /*fe70*/  LEA R3, R3, R2, 0x18 ;  /* 0x0000000203037211 */ /* 0x001fe400078ec0ff */
[----:B------:R-:W-:-:S03]  /*fe80*/  SHF.L.U32 R2, R0, 0x1f, RZ ;  /* 0x0000001f00027819 */ /* 0x000fc600000006ff */
[----:B------:R-:W-:-:S04]  /*fe90*/  VIADD R3, R3, 0x28 ;  /* 0x0000002803037836 */ /* 0x000fc80000000000 */
[C---:B------:R-:W-:Y:S02]  /*fea0*/  IMAD R7, R8.reuse, 0x8, R3 ;  /* 0x0000000808077824 */ /* 0x040fe400078e0203 */
[----:B------:R-:W-:Y:S02]  /*feb0*/  VIADD R8, R8, 0x1 ;  /* 0x0000000108087836 */ /* 0x000fe40000000000 */
[----:B------:R-:W0:Y:S03]  /*fec0*/  SYNCS.PHASECHK.TRANS64.TRYWAIT P0, [R7+URZ], R2 ;  /* 0x00000002070075a7 */ /* 0x000e26000800017f */
[----:B------:R-:W-:-:S04]  /*fed0*/  ISETP.NE.AND P1, PT, R8, 0x5, PT ;  /* 0x000000050800780c */ /* 0x000fc80003f25270 */
[----:B------:R-:W-:Y:S02]  /*fee0*/  SEL R5, RZ, 0x1, P1 ;  /* 0x00000001ff057807 */ /* 0x000fe40000800000 */
[----:B------:R-:W-:Y:S02]  /*fef0*/  SEL R8, R8, RZ, P1 ;  /* 0x000000ff08087207 */ /* 0x000fe40000800000 */
[----:B------:R-:W-:-:S03]  /*ff00*/  LOP3.LUT R5, R0, R5, RZ, 0x3c, !PT ;  /* 0x0000000500057212 */ /* 0x000fc600078e3cff */
[----:B------:R-:W-:Y:S01]  /*ff10*/  IMAD R9, R8, 0x8, R3 ;  /* 0x0000000808097824 */ /* 0x000fe200078e0203 */
[----:B------:R-:W-:Y:S01]  /*ff20*/  SHF.L.U32 R4, R5, 0x1f, RZ ;  /* 0x0000001f05047819 */ /* 0x000fe200000006ff */
[----:B0-----:R-:W-:Y:S06]  /*ff30*/  @!P0 BRA `(.L_x_314) ;  /* 0x0000000400148947 */ /* 0x001fec0003800000 */
.L_x_326:
[----:B------:R-:W1:Y:S01]  /*ff40*/  SYNCS.PHASECHK.TRANS64.TRYWAIT P0, [R9+URZ], R4 ;  /* 0x00000004090075a7 */ /* 0x000e62000800017f */
[----:B------:R-:W-:-:S05]  /*ff50*/  VIADD R0, R8, 0x1 ;  /* 0x0000000108007836 */ /* 0x000fca0000000000 */
[----:B------:R-:W-:-:S04]  /*ff60*/  ISETP.NE.AND P1, PT, R0, 0x5, PT ;  /* 0x000000050000780c */ /* 0x000fc80003f25270 */
[----:B0-----:R-:W-:Y:S02]  /*ff70*/  SEL R2, RZ, 0x1, P1 ;  /* 0x00000001ff027807 */ /* 0x001fe40000800000 */
[----:B------:R-:W-:Y:S02]  /*ff80*/  SEL R0, R0, RZ, P1 ;  /* 0x000000ff00007207 */ /* 0x000fe40000800000 */
[----:B------:R-:W-:-:S03]  /*ff90*/  LOP3.LUT R7, R5, R2, RZ, 0x3c, !PT ;  /* 0x0000000205077212 */ /* 0x000fc600078e3cff */
[----:B------:R-:W-:Y:S01]  /*ffa0*/  IMAD R6, R0, 0x8, R3 ;  /* 0x0000000800067824 */ /* 0x000fe200078e0203 */
[----:B------:R-:W-:Y:S01]  /*ffb0*/  SHF.L.U32 R5, R7, 0x1f, RZ ;  /* 0x0000001f07057819 */ /* 0x000fe200000006ff */
[----:B-1----:R-:W-:Y:S06]  /*ffc0*/  @!P0 BRA `(.L_x_315) ;  /* 0x0000000400048947 */ /* 0x002fec0003800000 */
.L_x_327:
[----:B------:R-:W1:Y:S01]  /*ffd0*/  SYNCS.PHASECHK.TRANS64.TRYWAIT P0, [R6+URZ], R5 ;  /* 0x00000005060075a7 */ /* 0x000e62000800017f */
[----:B------:R-:W-:-:S05]  /*ffe0*/  VIADD R0, R0, 0x1 ;  /* 0x0000000100007836 */ /* 0x000fca0000000000 */
[----:B------:R-:W-:-:S04]  /*fff0*/  ISETP.NE.AND P1, PT, R0, 0x5, PT ;  /* 0x000000050000780c */ /* 0x000fc80003f25270 */
[----:B------:R-:W-:Y:S02]  /*10000*/  SEL R2, RZ, 0x1, P1 ;  /* 0x00000001ff027807 */ /* 0x000fe40000800000 */
[----:B------:R-:W-:Y:S02]  /*10010*/  SEL R0, R0, RZ, P1 ;  /* 0x000000ff00007207 */ /* 0x000fe40000800000 */
[----:B------:R-:W-:-:S03]  /*10020*/  LOP3.LUT R7, R7, R2, RZ, 0x3c, !PT ;  /* 0x0000000207077212 */ /* 0x000fc600078e3cff */
[----:B0-----:R-:W-:Y:S01]  /*10030*/  IMAD R9, R0, 0x8, R3 ;  /* 0x0000000800097824 */ /* 0x001fe200078e0203 */
[----:B------:R-:W-:Y:S01]  /*10040*/  SHF.L.U32 R4, R7, 0x1f, RZ ;  /* 0x0000001f07047819 */ /* 0x000fe200000006ff */
[----:B-1----:R-:W-:Y:S06]  /*10050*/  @!P0 BRA `(.L_x_316) ;  /* 0x0000000000f48947 */ /* 0x002fec0003800000 */
.L_x_328:
[----:B------:R-:W1:Y:S01]  /*10060*/  SYNCS.PHASECHK.TRANS64.TRYWAIT P0, [R9+URZ], R4 ;  /* 0x00000004090075a7 */ /* 0x000e62000800017f */
[----:B------:R-:W-:-:S05]  /*10070*/  VIADD R0, R0, 0x1 ;  /* 0x0000000100007836 */ /* 0x000fca0000000000 */
[----:B------:R-:W-:-:S04]  /*10080*/  ISETP.NE.AND P1, PT, R0, 0x5, PT ;  /* 0x000000050000780c */ /* 0x000fc80003f25270 */
[----:B------:R-:W-:Y:S02]  /*10090*/  SEL R2, RZ, 0x1, P1 ;  /* 0x00000001ff027807 */ /* 0x000fe40000800000 */
[----:B------:R-:W-:Y:S02]  /*100a0*/  SEL R0, R0, RZ, P1 ;  /* 0x000000ff00007207 */ /* 0x000fe40000800000 */
[----:B------:R-:W-:Y:S01]  /*100b0*/  LOP3.LUT R2, R7, R2, RZ, 0x3c, !PT ;  /* 0x0000000207027212 */ /* 0x000fe200078e3cff */
[----:B-1----:R-:W-:Y:S06]  /*100c0*/  @!P0 BRA `(.L_x_317) ;  /* 0x0000000000ec8947 */ /* 0x002fec0003800000 */
.L_x_329:
[----:B------:R-:W-:Y:S01]  /*100d0*/  IMAD R3, R0, 0x8, R3 ;  /* 0x0000000800037824 */ /* 0x000fe200078e0203 */
[----:B------:R-:W-:-:S07]  /*100e0*/  SHF.L.U32 R0, R2, 0x1f, RZ ;  /* 0x0000001f02007819 */ /* 0x000fce00000006ff */
.L_x_318:
[----:B--2---:R2:W3:Y:S02]  /*100f0*/  SYNCS.PHASECHK.TRANS64.TRYWAIT P0, [R3+URZ], R0 ;  /* 0x00000000030075a7 */ /* 0x0044e4000800017f */
[----:B---3--:R-:W-:Y:S05]  /*10100*/  @!P0 NANOSLEEP.SYNCS 0x989680 ;  /* 0x009896800000895d */ /* 0x008fea0003900000 */
[----:B------:R-:W3:Y:S02]  /*10110*/  @!P0 SYNCS.PHASECHK.TRANS64 P0, [R3+URZ], R0 ;  /* 0x00000000030085a7 */ /* 0x000ee4000800007f */
[----:B---3--:R-:W-:Y:S05]  /*10120*/  @!P0 BRA `(.L_x_318) ;  /* 0xfffffffc00f08947 */ /* 0x008fea000383ffff */
.L_x_312:
[----:B------:R-:W-:Y:S05]  /*10130*/  BSYNC B0 ;  /* 0x0000000000007941 */ /* 0x000fea0003800000 */
.L_x_311:
[----:B------:R-:W-:Y:S05]  /*10140*/  EXIT ;  /* 0x000000000000794d */ /* 0x000fea0003800000 */
.L_x_17:
[----:B-1----:R-:W-:-:S04]  /*10150*/  IMAD.U32 R3, RZ, RZ, UR7 ;  /* 0x00000007ff037e24 */ /* 0x002fc8000f8e00ff */
[----:B------:R1:W3:Y:S03]  /*10160*/  SYNCS.PHASECHK.TRANS64.TRYWAIT P0, [R3+URZ], R0 ;  /* 0x00000000030075a7 */ /* 0x0002e6000800017f */
[----:B---3--:R-:W-:Y:S05]  /*10170*/  @!P0 NANOSLEEP.SYNCS 0x989680 ;  /* 0x009896800000895d */ /* 0x008fea0003900000 */
[----:B------:R-:W3:Y:S02]  /*10180*/  @!P0 SYNCS.PHASECHK.TRANS64 P0, [R3+URZ], R0 ;  /* 0x00000000030085a7 */ /* 0x000ee4000800007f */
[----:B---3--:R-:W-:Y:S05]  /*10190*/  @!P0 BRA `(.L_x_17) ;  /* 0xfffffffc00ec8947 */ /* 0x008fea000383ffff */
[----:B------:R-:W-:Y:S05]  /*101a0*/  BRA `(.L_x_16) ;  /* 0xffffff18007c7947 */ /* 0x000fea000383ffff */
.L_x_23:
[----:B-----5:R1:W-:Y:S02]  /*101b0*/  STL [R1+0x88], R0 ;  /* 0x0000880001007387 */ /* 0x0203e40000100800 */
[----:B-1----:R-:W-:-:S04]  /*101c0*/  IMAD.U32 R0, RZ, RZ, UR9 ;  /* 0x00000009ff007e24 */ /* 0x002fc8000f8e00ff */
[----:B------:R1:W4:Y:S03]  /*101d0*/  SYNCS.PHASECHK.TRANS64.TRYWAIT P0, [R0+URZ], R229 ;  /* 0x000000e5000075a7 */ /* 0x000326000800017f */
[----:B----4-:R-:W-:Y:S05]  /*101e0*/  @!P0 NANOSLEEP.SYNCS 0x989680 ;  /* 0x009896800000895d */ /* 0x010fea0003900000 */
[----:B------:R1:W4:Y:S02]  /*101f0*/  @!P0 SYNCS.PHASECHK.TRANS64 P0, [R0+URZ], R229 ;  /* 0x000000e5000085a7 */ /* 0x000324000800007f */
[----:B-1----:R1:W5:Y:S02]  /*10200*/  LDL.LU R0, [R1+0x88] ;  /* 0x0000880001007983 */ /* 0x0023640000300800 */
[----:B-1--4-:R-:W-:Y:S05]  /*10210*/  @!P0 BRA `(.L_x_23) ;  /* 0xfffffffc00e48947 */ /* 0x012fea000383ffff */
[----:B------:R-:W-:Y:S05]  /*10220*/  BRA `(.L_x_22) ;  /* 0xffffff2800e07947 */ /* 0x000fea000383ffff */
.L_x_298:
[----:B------:R-:W-:Y:S01]  /*10230*/  BSSY B1, `(.L_x_319) ;  /* 0x0000006000017945 */ /* 0x000fe20003800000 */
[----:B------:R-:W-:-:S07]  /*10240*/  IMAD.MOV.U32 R2, RZ, RZ, -0x1 ;  /* 0xffffffffff027424 */ /* 0x000fce00078e00ff */
[----:B------:R-:W-:Y:S05]  /*10250*/  WARPSYNC.COLLECTIVE R2, `(.L_x_320) ;  /* 0x00000000020c7348 */ /* 0x000fea0003c00000 */
[----:B------:R-:W-:Y:S02]  /*10260*/  ELECT P1, UR62, PT ;  /* 0x00000000003e782f */ /* 0x000fe40003820000 */
[----:B------:R-:W-:Y:S01]  /*10270*/  MOV R2, UR62 ;  /* 0x0000003e00027c02 */ /* 0x000fe20008000f00 */
[----:B------:R-:W-:Y:S10]  /*10280*/  ENDCOLLECTIVE ;  /* 0x000000000000791b */ /* 0x000ff40003800000 */
.L_x_320:
[----:B------:R-:W-:Y:S05]  /*10290*/  BSYNC B1 ;  /* 0x0000000000017941 */ /* 0x000fea0003800000 */
.L_x_319:
[----:B------:R-:W-:Y:S05]  /*102a0*/  BRA `(.L_x_321) ;  /* 0xffffffec00f87947 */ /* 0x000fea000383ffff */
.L_x_301:
[----:B-1----:R1:W2:Y:S02]  /*102b0*/  SYNCS.PHASECHK.TRANS64.TRYWAIT P1, [R13+URZ+0x28], R4 ;  /* 0x000028040d0075a7 */ /* 0x0022a4000802017f */
[----:B--2---:R-:W-:Y:S05]  /*102c0*/  @!P1 NANOSLEEP.SYNCS 0x989680 ;  /* 0x009896800000995d */ /* 0x004fea0003900000 */
[----:B------:R-:W2:Y:S02]  /*102d0*/  @!P1 SYNCS.PHASECHK.TRANS64 P1, [R13+URZ+0x28], R4 ;  /* 0x000028040d0095a7 */ /* 0x000ea4000802007f */
[----:B--2---:R-:W-:Y:S05]  /*102e0*/  @!P1 BRA `(.L_x_301) ;  /* 0xfffffffc00f09947 */ /* 0x004fea000383ffff */
[----:B------:R-:W-:Y:S05]  /*102f0*/  BRA `(.L_x_322) ;  /* 0xfffffff0002c7947 */ /* 0x000fea000383ffff */
.L_x_310:
[----:B------:R-:W-:Y:S01]  /*10300*/  BSSY B0, `(.L_x_323) ;  /* 0x0000006000007945 */ /* 0x000fe20003800000 */
[----:B------:R-:W-:-:S07]  /*10310*/  IMAD.MOV.U32 R2, RZ, RZ, -0x1 ;  /* 0xffffffffff027424 */ /* 0x000fce00078e00ff */
[----:B------:R-:W-:Y:S05]  /*10320*/  WARPSYNC.COLLECTIVE R2, `(.L_x_324) ;  /* 0x00000000020c7348 */ /* 0x000fea0003c00000 */
[----:B------:R-:W-:Y:S02]  /*10330*/  ELECT P1, UR62, PT ;  /* 0x00000000003e782f */ /* 0x000fe40003820000 */
[----:B------:R-:W-:Y:S01]  /*10340*/  MOV R2, UR62 ;  /* 0x0000003e00027c02 */ /* 0x000fe20008000f00 */
[----:B------:R-:W-:Y:S10]  /*10350*/  ENDCOLLECTIVE ;  /* 0x000000000000791b */ /* 0x000ff40003800000 */
.L_x_324:
[----:B------:R-:W-:Y:S05]  /*10360*/  BSYNC B0 ;  /* 0x0000000000007941 */ /* 0x000fea0003800000 */
.L_x_323:
[----:B------:R-:W-:Y:S01]  /*10370*/  PLOP3.LUT P0, PT, P1, PT, PT, 0x80, 0x0 ;  /* 0x000000000000781c */ /* 0x000fe20000f0f070 */
[----:B------:R-:W-:-:S12]  /*10380*/  BRA `(.L_x_325) ;  /* 0xfffffff800947947 */ /* 0x000fd8000383ffff */
.L_x_314:
[----:B0-----:R0:W1:Y:S02]  /*10390*/  SYNCS.PHASECHK.TRANS64.TRYWAIT P0, [R7+URZ], R2 ;  /* 0x00000002070075a7 */ /* 0x001064000800017f */
[----:B-1----:R-:W-:Y:S05]  /*103a0*/  @!P0 NANOSLEEP.SYNCS 0x989680 ;  /* 0x009896800000895d */ /* 0x002fea0003900000 */
[----:B------:R-:W1:Y:S02]  /*103b0*/  @!P0 SYNCS.PHASECHK.TRANS64 P0, [R7+URZ], R2 ;  /* 0x00000002070085a7 */ /* 0x000e64000800007f */
[----:B-1----:R-:W-:Y:S05]  /*103c0*/  @!P0 BRA `(.L_x_314) ;  /* 0xfffffffc00f08947 */ /* 0x002fea000383ffff */
[----:B------:R-:W-:Y:S05]  /*103d0*/  BRA `(.L_x_326) ;  /* 0xfffffff800d87947 */ /* 0x000fea000383ffff */
.L_x_315:
[----:B0-----:R0:W1:Y:S02]  /*103e0*/  SYNCS.PHASECHK.TRANS64.TRYWAIT P0, [R9+URZ], R4 ;  /* 0x00000004090075a7 */ /* 0x001064000800017f */
[----:B-1----:R-:W-:Y:S05]  /*103f0*/  @!P0 NANOSLEEP.SYNCS 0x989680 ;  /* 0x009896800000895d */ /* 0x002fea0003900000 */
[----:B------:R-:W1:Y:S02]  /*10400*/  @!P0 SYNCS.PHASECHK.TRANS64 P0, [R9+URZ], R4 ;  /* 0x00000004090085a7 */ /* 0x000e64000800007f */
[----:B-1----:R-:W-:Y:S05]  /*10410*/  @!P0 BRA `(.L_x_315) ;  /* 0xfffffffc00f08947 */ /* 0x002fea000383ffff */
[----:B------:R-:W-:Y:S05]  /*10420*/  BRA `(.L_x_327) ;  /* 0xfffffff800e87947 */ /* 0x000fea000383ffff */
.L_x_316:
[----:B0-----:R0:W1:Y:S02]  /*10430*/  SYNCS.PHASECHK.TRANS64.TRYWAIT P0, [R6+URZ], R5 ;  /* 0x00000005060075a7 */ /* 0x001064000800017f */
[----:B-1----:R-:W-:Y:S05]  /*10440*/  @!P0 NANOSLEEP.SYNCS 0x989680 ;  /* 0x009896800000895d */ /* 0x002fea0003900000 */
[----:B------:R-:W1:Y:S02]  /*10450*/  @!P0 SYNCS.PHASECHK.TRANS64 P0, [R6+URZ], R5 ;  /* 0x00000005060085a7 */ /* 0x000e64000800007f */
[----:B-1----:R-:W-:Y:S05]  /*10460*/  @!P0 BRA `(.L_x_316) ;  /* 0xfffffffc00f08947 */ /* 0x002fea000383ffff */
[----:B------:R-:W-:Y:S05]  /*10470*/  BRA `(.L_x_328) ;  /* 0xfffffff800f87947 */ /* 0x000fea000383ffff */
.L_x_317:
[----:B-1----:R1:W2:Y:S02]  /*10480*/  SYNCS.PHASECHK.TRANS64.TRYWAIT P0, [R9+URZ], R4 ;  /* 0x00000004090075a7 */ /* 0x0022a4000800017f */
[----:B--2---:R-:W-:Y:S05]  /*10490*/  @!P0 NANOSLEEP.SYNCS 0x989680 ;  /* 0x009896800000895d */ /* 0x004fea0003900000 */
[----:B------:R-:W2:Y:S02]  /*104a0*/  @!P0 SYNCS.PHASECHK.TRANS64 P0, [R9+URZ], R4 ;  /* 0x00000004090085a7 */ /* 0x000ea4000800007f */
[----:B--2---:R-:W-:Y:S05]  /*104b0*/  @!P0 BRA `(.L_x_317) ;  /* 0xfffffffc00f08947 */ /* 0x004fea000383ffff */
[----:B------:R-:W-:Y:S05]  /*104c0*/  BRA `(.L_x_329) ;  /* 0xfffffffc00007947 */ /* 0x000fea000383ffff */
.L_x_330:
[----:B------:R-:W-:-:S00]  /*104d0*/  BRA `(.L_x_330) ;  /* 0xfffffffc00fc7947 */ /* 0x000fc0000383ffff */
[----:B------:R-:W-:-:S00]  /*104e0*/  NOP ;  /* 0x0000000000007918 */ /* 0x000fc00000000000 */
        /* <DEDUP_REMOVED lines=9> */
.L_x_331:


//--------------------- .nv.shared._ZN7cutlass13device_kernelINS_4gemm6kernel13GemmUniversalIN4cute5tupleIJiiiiEEENS1_10collective13CollectiveMmaINS1_37MainloopSm90TmaGmmaWarpSpecializedFP8ILi5ENS5_IJNS4_1CILi1EEESB_SB_EEENS1_35KernelTmaWarpSpecializedCooperativeEEENS5_IJNSA_ILi256EEENSA_ILi128EEENSA_ILi32EEEEEENS_12float_e4m3_tENS5_IJlSB_lEEESJ_SK_NS4_8TiledMMAINS4_8MMA_AtomIJNS4_4SM904GMMA31MMA_64x128x32_F32E4M3E4M3_SS_TNILNSO_7ScaleInE1ELSQ_1EEEEEENS4_6LayoutINS5_IJNSA_ILi2EEESB_SB_EEENS5_IJSB_NSA_ILi0EEESW_EEEEENS5_IJNS4_10UnderscoreESZ_SZ_EEEEENS4_13SM90_TMA_LOADENS4_14ComposedLayoutINS4_7SwizzleILi1ELi4ELi3EEENS4_18smem_ptr_flag_bitsILi8EEENST_INS5_IJNSA_ILi8EEESH_EEENS5_IJSH_SB_EEEEEEEvNS4_8identityES12_S1C_vS1D_EENS_8epilogue10collective6detail29Sm90TmaWarpSpecializedAdapterINS1G_15DefaultEpilogueISJ_SK_SK_NS1F_6thread17LinearCombinationISJ_Li1EffLNS1K_9ScaleType4KindE0ELNS_15FloatRoundStyleE2ESJ_EENS1_15EpilogueDefaultEEEEEvvEEEEvNT_6ParamsE --------------------------
	.section	.nv.shared._ZN7cutlass13device_kernelINS_4gemm6kernel13GemmUniversalIN4cute5tupleIJiiiiEEENS1_10collective13CollectiveMmaINS1_37MainloopSm90TmaGmmaWarpSpecializedFP8ILi5ENS5_IJNS4_1CILi1EEESB_SB_EEENS1_35KernelTmaWarpSpecializedCooperativeEEENS5_IJNSA_ILi256EEENSA_ILi128EEENSA_ILi32EEEEEENS_12float_e4m3_tENS5_IJlSB_lEEESJ_SK_NS4_8TiledMMAINS4_8MMA_AtomIJNS4_4SM904GMMA31MMA_64x128x32_F32E4M3E4M3_SS_TNILNSO_7ScaleInE1ELSQ_1EEEEEENS4_6LayoutINS5_IJNSA_ILi2EEESB_SB_EEENS5_IJSB_NSA_ILi0EEESW_EEEEENS5_IJNS4_10UnderscoreESZ_SZ_EEEEENS4_13SM90_TMA_LOADENS4_14ComposedLayoutINS4_7SwizzleILi1ELi4ELi3EEENS4_18smem_ptr_flag_bitsILi8EEENST_INS5_IJNSA_ILi8EEESH_EEENS5_IJSH_SB_EEEEEEEvNS4_8identityES12_S1C_vS1D_EENS_8epilogue10collective6detail29Sm90TmaWarpSpecializedAdapterINS1G_15DefaultEpilogueISJ_SK_SK_NS1F_6thread17LinearCombinationISJ_Li1EffLNS1K_9ScaleType4KindE0ELNS_15FloatRoundStyleE2ESJ_EENS1_15EpilogueDefaultEEEEEvvEEEEvNT_6ParamsE,"aw",@nobits
	.sectionflags	@""
	.align	16
	.zero		1024


//--------------------- .nv.shared.reserved.0     --------------------------
	.section	.nv.shared.reserved.0,"aw",@nobits
	.weak		__nv_reservedSMEM_offset_0_alias
	.size		__nv_reservedSMEM_offset_0_alias, 0, 0
	.other		__nv_reservedSMEM_offset_0_alias,@"STO_CUDA_RESERVED_SHARED STV_DEFAULT"
__nv_reservedSMEM_offset_0_alias:
	.zero		0


//--------------------- .nv.global                --------------------------
	.section	.nv.global,"aw",@nobits
.nv.global:
	.type		_ZN40_INTERNAL_e370179f_4_k_cu_64c045c9_230214cute1_E,@object
	.size		_ZN40_INTERNAL_e370179f_4_k_cu_64c045c9_230214cute1_E,(_ZN40_INTERNAL_e370179f_4_k_cu_64c045c9_230214cuda3std3__45__cpo6cbeginE - _ZN40_INTERNAL_e370179f_4_k_cu_64c045c9_230214cute1_E)
_ZN40_INTERNAL_e370179f_4_k_cu_64c045c9_230214cute1_E:
	.zero		1
	.type		_ZN40_INTERNAL_e370179f_4_k_cu_64c045c9_230214cuda3std3__45__cpo6cbeginE,@object
	.size		_ZN40_INTERNAL_e370179f_4_k_cu_64c045c9_230214cuda3std3__45__cpo6cbeginE,(_ZN40_INTERNAL_e370179f_4_k_cu_64c045c9_230214cuda3std3__48in_placeE - _ZN40_INTERNAL_e370179f_4_k_cu_64c045c9_230214cuda3std3__45__cpo6cbeginE)
_ZN40_INTERNAL_e370179f_4_k_cu_64c045c9_230214cuda3std3__45__cpo6cbeginE:
	.zero		1
	.type		_ZN40_INTERNAL_e370179f_4_k_cu_64c045c9_230214cuda3std3__48in_placeE,@object
	.size		_ZN40_INTERNAL_e370179f_4_k_cu_64c045c9_230214cuda3std3__48in_placeE,(_ZN40_INTERNAL_e370179f_4_k_cu_64c045c9_230214cuda3std6ranges3__45__cpo9iter_moveE - _ZN40_INTERNAL_e370179f_4_k_cu_64c045c9_230214cuda3std3__48in_placeE)
_ZN40_INTERNAL_e370179f_4_k_cu_64c045c9_230214cuda3std3__48in_placeE:
	.zero		1
	.type		_ZN40_INTERNAL_e370179f_4_k_cu_64c045c9_230214cuda3std6ranges3__45__cpo9iter_moveE,@object
	.size		_ZN40_INTERNAL_e370179f_4_k_cu_64c045c9_230214cuda3std6ranges3__45__cpo9iter_moveE,(_ZN40_INTERNAL_e370179f_4_k_cu_64c045c9_230214cuda3std3__45__cpo5beginE - _ZN40_INTERNAL_e370179f_4_k_cu_64c045c9_230214cuda3std6ranges3__45__cpo9iter_moveE)
_ZN40_INTERNAL_e370179f_4_k_cu_64c045c9_230214cuda3std6ranges3__45__cpo9iter_moveE:
	.zero		1
	.type		_ZN40_INTERNAL_e370179f_4_k_cu_64c045c9_230214cuda3std3__45__cpo5beginE,@object
	.size		_ZN40_INTERNAL_e370179f_4_k_cu_64c045c9_230214cuda3std3__45__cpo5beginE,(_ZN40_INTERNAL_e370179f_4_k_cu_64c045c9_230214cuda3std3__442_GLOBAL__N__e370179f_4_k_cu_64c045c9_230216ignoreE - _ZN40_INTERNAL_e370179f_4_k_cu_64c045c9_230214cuda3std3__45__cpo5beginE)
_ZN40_INTERNAL_e370179f_4_k_cu_64c045c9_230214cuda3std3__45__cpo5beginE:
	.zero		1
	.type		_ZN40_INTERNAL_e370179f_4_k_cu_64c045c9_230214cuda3std3__442_GLOBAL__N__e370179f_4_k_cu_64c045c9_230216ignoreE,@object
	.size		_ZN40_INTERNAL_e370179f_4_k_cu_64c045c9_230214cuda3std3__442_GLOBAL__N__e370179f_4_k_cu_64c045c9_230216ignoreE,(_ZN40_INTERNAL_e370179f_4_k_cu_64c045c9_230214cute7productE - _ZN40_INTERNAL_e370179f_4_k_cu_64c045c9_230214cuda3std3__442_GLOBAL__N__e370179f_4_k_cu_64c045c9_230216ignoreE)
_ZN40_INTERNAL_e370179f_4_k_cu_64c045c9_230214cuda3std3__442_GLOBAL__N__e370179f_4_k_cu_64c045c9_230216ignoreE:
	.zero		1
	.type		_ZN40_INTERNAL_e370179f_4_k_cu_64c045c9_230214cute7productE,@object
	.size		_ZN40_INTERNAL_e370179f_4_k_cu_64c045c9_230214cute7productE,(_ZN40_INTERNAL_e370179f_4_k_cu_64c045c9_230214cuda3std3__45__cpo3endE - _ZN40_INTERNAL_e370179f_4_k_cu_64c045c9_230214cute7productE)
_ZN40_INTERNAL_e370179f_4_k_cu_64c045c9_230214cute7productE:
	.zero		1
	.type		_ZN40_INTERNAL_e370179f_4_k_cu_64c045c9_230214cuda3std3__45__cpo3endE,@object
	.size		_ZN40_INTERNAL_e370179f_4_k_cu_64c045c9_230214cuda3std3__45__cpo3endE,(_ZN40_INTERNAL_e370179f_4_k_cu_64c045c9_230214cuda3std3__419piecewise_constructE - _ZN40_INTERNAL_e370179f_4_k_cu_64c045c9_230214cuda3std3__45__cpo3endE)
_ZN40_INTERNAL_e370179f_4_k_cu_64c045c9_230214cuda3std3__45__cpo3endE:
	.zero		1
	.type		_ZN40_INTERNAL_e370179f_4_k_cu_64c045c9_230214cuda3std3__419piecewise_constructE,@object
	.size		_ZN40_INTERNAL_e370179f_4_k_cu_64c045c9_230214cuda3std3__419piecewise_constructE,(_ZN40_INTERNAL_e370179f_4_k_cu_64c045c9_230214cuda3std3__45__cpo4cendE - _ZN40_INTERNAL_e370179f_4_k_cu_64c045c9_230214cuda3std3__419piecewise_constructE)
_ZN40_INTERNAL_e370179f_4_k_cu_64c045c9_230214cuda3std3__419piecewise_constructE:
	.zero		1
	.type		_ZN40_INTERNAL_e370179f_4_k_cu_64c045c9_230214cuda3std3__45__cpo4cendE,@object
	.size		_ZN40_INTERNAL_e370179f_4_k_cu_64c045c9_230214cuda3std3__45__cpo4cendE,(_ZN40_INTERNAL_e370179f_4_k_cu_64c045c9_230214cuda3std6ranges3__45__cpo4swapE - _ZN40_INTERNAL_e370179f_4_k_cu_64c045c9_230214cuda3std3__45__cpo4cendE)
_ZN40_INTERNAL_e370179f_4_k_cu_64c045c9_230214cuda3std3__45__cpo4cendE:
	.zero		1
	.type		_ZN40_INTERNAL_e370179f_4_k_cu_64c045c9_230214cuda3std6ranges3__45__cpo4swapE,@object
	.size		_ZN40_INTERNAL_e370179f_4_k_cu_64c045c9_230214cuda3std6ranges3__45__cpo4swapE,(.L_7 - _ZN40_INTERNAL_e370179f_4_k_cu_64c045c9_230214cuda3std6ranges3__45__cpo4swapE)
_ZN40_INTERNAL_e370179f_4_k_cu_64c045c9_230214cuda3std6ranges3__45__cpo4swapE:
	.zero		1
.L_7:


//--------------------- .nv.constant0._ZN7cutlass13device_kernelINS_4gemm6kernel13GemmUniversalIN4cute5tupleIJiiiiEEENS1_10collective13CollectiveMmaINS1_37MainloopSm90TmaGmmaWarpSpecializedFP8ILi5ENS5_IJNS4_1CILi1EEESB_SB_EEENS1_35KernelTmaWarpSpecializedCooperativeEEENS5_IJNSA_ILi256EEENSA_ILi128EEENSA_ILi32EEEEEENS_12float_e4m3_tENS5_IJlSB_lEEESJ_SK_NS4_8TiledMMAINS4_8MMA_AtomIJNS4_4SM904GMMA31MMA_64x128x32_F32E4M3E4M3_SS_TNILNSO_7ScaleInE1ELSQ_1EEEEEENS4_6LayoutINS5_IJNSA_ILi2EEESB_SB_EEENS5_IJSB_NSA_ILi0EEESW_EEEEENS5_IJNS4_10UnderscoreESZ_SZ_EEEEENS4_13SM90_TMA_LOADENS4_14ComposedLayoutINS4_7SwizzleILi1ELi4ELi3EEENS4_18smem_ptr_flag_bitsILi8EEENST_INS5_IJNSA_ILi8EEESH_EEENS5_IJSH_SB_EEEEEEEvNS4_8identityES12_S1C_vS1D_EENS_8epilogue10collective6detail29Sm90TmaWarpSpecializedAdapterINS1G_15DefaultEpilogueISJ_SK_SK_NS1F_6thread17LinearCombinationISJ_Li1EffLNS1K_9ScaleType4KindE0ELNS_15FloatRoundStyleE2ESJ_EENS1_15EpilogueDefaultEEEEEvvEEEEvNT_6ParamsE --------------------------
	.section	.nv.constant0._ZN7cutlass13device_kernelINS_4gemm6kernel13GemmUniversalIN4cute5tupleIJiiiiEEENS1_10collective13CollectiveMmaINS1_37MainloopSm90TmaGmmaWarpSpecializedFP8ILi5ENS5_IJNS4_1CILi1EEESB_SB_EEENS1_35KernelTmaWarpSpecializedCooperativeEEENS5_IJNSA_ILi256EEENSA_ILi128EEENSA_ILi32EEEEEENS_12float_e4m3_tENS5_IJlSB_lEEESJ_SK_NS4_8TiledMMAINS4_8MMA_AtomIJNS4_4SM904GMMA31MMA_64x128x32_F32E4M3E4M3_SS_TNILNSO_7ScaleInE1ELSQ_1EEEEEENS4_6LayoutINS5_IJNSA_ILi2EEESB_SB_EEENS5_IJSB_NSA_ILi0EEESW_EEEEENS5_IJNS4_10UnderscoreESZ_SZ_EEEEENS4_13SM90_TMA_LOADENS4_14ComposedLayoutINS4_7SwizzleILi1ELi4ELi3EEENS4_18smem_ptr_flag_bitsILi8EEENST_INS5_IJNSA_ILi8EEESH_EEENS5_IJSH_SB_EEEEEEEvNS4_8identityES12_S1C_vS1D_EENS_8epilogue10collective6detail29Sm90TmaWarpSpecializedAdapterINS1G_15DefaultEpilogueISJ_SK_SK_NS1F_6thread17LinearCombinationISJ_Li1EffLNS1K_9ScaleType4KindE0ELNS_15FloatRoundStyleE2ESJ_EENS1_15EpilogueDefaultEEEEEvvEEEEvNT_6ParamsE,"a",@progbits
	.sectionflags	@""
	.align	4
.nv.constant0._ZN7cutlass13device_kernelINS_4gemm6kernel13GemmUniversalIN4cute5tupleIJiiiiEEENS1_10collective13CollectiveMmaINS1_37MainloopSm90TmaGmmaWarpSpecializedFP8ILi5ENS5_IJNS4_1CILi1EEESB_SB_EEENS1_35KernelTmaWarpSpecializedCooperativeEEENS5_IJNSA_ILi256EEENSA_ILi128EEENSA_ILi32EEEEEENS_12float_e4m3_tENS5_IJlSB_lEEESJ_SK_NS4_8TiledMMAINS4_8MMA_AtomIJNS4_4SM904GMMA31MMA_64x128x32_F32E4M3E4M3_SS_TNILNSO_7ScaleInE1ELSQ_1EEEEEENS4_6LayoutINS5_IJNSA_ILi2EEESB_SB_EEENS5_IJSB_NSA_ILi0EEESW_EEEEENS5_IJNS4_10UnderscoreESZ_SZ_EEEEENS4_13SM90_TMA_LOADENS4_14ComposedLayoutINS4_7SwizzleILi1ELi4ELi3EEENS4_18smem_ptr_flag_bitsILi8EEENST_INS5_IJNSA_ILi8EEESH_EEENS5_IJSH_SB_EEEEEEEvNS4_8identityES12_S1C_vS1D_EENS_8epilogue10collective6detail29Sm90TmaWarpSpecializedAdapterINS1G_15DefaultEpilogueISJ_SK_SK_NS1F_6thread17LinearCombinationISJ_Li1EffLNS1K_9ScaleType4KindE0ELNS_15FloatRoundStyleE2ESJ_EENS1_15EpilogueDefaultEEEEEvvEEEEvNT_6ParamsE:
	.zero		1664


//--------------------- SYMBOLS --------------------------

	.type		.nv.reservedSmem.offset0,@object
	.size		.nv.reservedSmem.offset0,0x4
